	.target	sm_100a

	.elftype	@"ET_EXEC"


//--------------------- .note.nv.tkinfo           --------------------------
	.section	.note.nv.tkinfo,"",@"SHT_NOTE"
	.sectionflags	@"SHF_NOTE_NV_TKINFO"
	.tkinfo
        /*0018*/ 	.word	0x00000002
        /*0030*/ 	.string	""
        /*0030*/ 	.string	"ptxas"
        /*0030*/ 	.string	"Cuda compilation tools, release 13.0, V13.0.88"
        /*0030*/ 	.string	"Build cuda_13.0.r13.0/compiler.36424714_0"
        /*0030*/ 	.string	"-arch sm_100a -m 64 "



//--------------------- .note.nv.cuinfo           --------------------------
	.section	.note.nv.cuinfo,"",@"SHT_NOTE"
	.sectionflags	@"SHF_NOTE_NV_CUINFO"
        /*0018*/ 	.short	0x0002
        /*001a*/ 	.short	0x0064
        /*001c*/ 	.short	0x0082
	.zero		2


//--------------------- .nv.info                  --------------------------
	.section	.nv.info,"",@"SHT_CUDA_INFO"
	.align	4


	//----- nvinfo : EIATTR_REGCOUNT
	.align		4
        /*0000*/ 	.byte	0x04, 0x2f
        /*0002*/ 	.short	(.L_19 - .L_18)
	.align		4
.L_18:
        /*0004*/ 	.word	index@(_ZN7cutlass13device_kernelINS_4conv6kernel13ConvUniversalINS1_16ConvProblemShapeILNS1_8OperatorE2ELi2EEENS1_10collective14CollectiveConvINS1_47MainloopSm100TmaUmmaWarpSpecializedImplicitGemmILS5_2ELi8ELi2ELi1ELi2EN4cute5tupleIJNSA_1CILi2EEENSC_ILi1EEESE_EEEEENSB_IJNSC_ILi128EEENSB_IJNSC_ILi64EEEEEESJ_EEENS_10tfloat32_tESL_NSA_8TiledMMAINSA_8MMA_AtomIJNSA_23SM100_MMA_TF32_2x1SM_SSISL_SL_fLi128ELi64ELNSA_4UMMA5MajorE1ELSQ_1ELNSP_7ScaleInE0ELSR_0EEEEEENSA_6LayoutINSB_IJSE_SE_SE_EEENSB_IJNSC_ILi0EEESW_SW_EEEEENSB_IJNSA_10UnderscoreESZ_SZ_EEEEENS7_6detail27Sm100ImplicitGemmTileTraitsINSA_18SM100_TMA_2SM_LOADENSA_14ComposedLayoutINSA_7SwizzleILi2ELi5ELi2EEENSA_18smem_ptr_flag_bitsILi32EEENSU_INSB_IJNSC_ILi32EEENSC_ILi4EEEEEENSB_IJSE_S1A_EEEEEEEvEENS13_INSA_25SM100_TMA_2SM_LOAD_IM2COLES1F_vEEEENS_8epilogue10collective18CollectiveEpilogueINS1K_23Sm100TmaWarpSpecializedILi3ELi2ELi16ELb1ELb0EEEJNSB_IJSI_SJ_SJ_EEENSB_IJNSU_ISI_SE_EENSU_INSB_IJNSC_ILi16EEESD_EEES1D_EEEEESL_NSB_IJlNSB_IJSE_llEEESW_EEESL_S1W_NS1K_6fusion15FusionCallbacksIS1O_NS1X_17LinearCombinationISL_fSL_fLNS_15FloatRoundStyleE2EEES1P_S1U_JEEENSA_5SM1004TMEM4LOAD26SM100_TMEM_LOAD_32dp32b16xENSA_13SM90_TMA_LOADENS15_INS16_ILi2ELi4ELi3EEES19_NSU_INSB_IJNSC_ILi8EEES1R_EEENSB_IJS1R_SE_EEEEEEENSA_39AutoVectorizingCopyWithAssumedAlignmentILi128EEENSA_14SM90_TMA_STOREES2D_S2F_S2F_EEEvvEEEEvNT_6ParamsE)
        /*0008*/ 	.word	0x00000059


	//----- nvinfo : EIATTR_FRAME_SIZE
	.align		4
.L_19:
        /*000c*/ 	.byte	0x04, 0x11
        /*000e*/ 	.short	(.L_21 - .L_20)
	.align		4
.L_20:
        /*0010*/ 	.word	index@($__internal_2_$__cuda_sm10x_tcgen05_guardrail_trap_unallocated_columns_being_dealloced)
        /*0014*/ 	.word	0x00000008


	//----- nvinfo : EIATTR_FRAME_SIZE
	.align		4
.L_21:
        /*0018*/ 	.byte	0x04, 0x11
        /*001a*/ 	.short	(.L_23 - .L_22)
	.align		4
.L_22:
        /*001c*/ 	.word	index@($__internal_1_$__cuda_sm10x_tcgen05_guardrail_trap_phase_invalid_during_alloc)
        /*0020*/ 	.word	0x00000008


	//----- nvinfo : EIATTR_FRAME_SIZE
	.align		4
.L_23:
        /*0024*/ 	.byte	0x04, 0x11
        /*0026*/ 	.short	(.L_25 - .L_24)
	.align		4
.L_24:
        /*0028*/ 	.word	index@($__internal_0_$__cuda_sm10x_tcgen05_guardrail_trap_col_being_dealloced_not_returned_by_alloc)
        /*002c*/ 	.word	0x00000008


	//----- nvinfo : EIATTR_FRAME_SIZE
	.align		4
.L_25:
        /*0030*/ 	.byte	0x04, 0x11
        /*0032*/ 	.short	(.L_27 - .L_26)
	.align		4
.L_26:
        /*0034*/ 	.word	index@(_ZN7cutlass13device_kernelINS_4conv6kernel13ConvUniversalINS1_16ConvProblemShapeILNS1_8OperatorE2ELi2EEENS1_10collective14CollectiveConvINS1_47MainloopSm100TmaUmmaWarpSpecializedImplicitGemmILS5_2ELi8ELi2ELi1ELi2EN4cute5tupleIJNSA_1CILi2EEENSC_ILi1EEESE_EEEEENSB_IJNSC_ILi128EEENSB_IJNSC_ILi64EEEEEESJ_EEENS_10tfloat32_tESL_NSA_8TiledMMAINSA_8MMA_AtomIJNSA_23SM100_MMA_TF32_2x1SM_SSISL_SL_fLi128ELi64ELNSA_4UMMA5MajorE1ELSQ_1ELNSP_7ScaleInE0ELSR_0EEEEEENSA_6LayoutINSB_IJSE_SE_SE_EEENSB_IJNSC_ILi0EEESW_SW_EEEEENSB_IJNSA_10UnderscoreESZ_SZ_EEEEENS7_6detail27Sm100ImplicitGemmTileTraitsINSA_18SM100_TMA_2SM_LOADENSA_14ComposedLayoutINSA_7SwizzleILi2ELi5ELi2EEENSA_18smem_ptr_flag_bitsILi32EEENSU_INSB_IJNSC_ILi32EEENSC_ILi4EEEEEENSB_IJSE_S1A_EEEEEEEvEENS13_INSA_25SM100_TMA_2SM_LOAD_IM2COLES1F_vEEEENS_8epilogue10collective18CollectiveEpilogueINS1K_23Sm100TmaWarpSpecializedILi3ELi2ELi16ELb1ELb0EEEJNSB_IJSI_SJ_SJ_EEENSB_IJNSU_ISI_SE_EENSU_INSB_IJNSC_ILi16EEESD_EEES1D_EEEEESL_NSB_IJlNSB_IJSE_llEEESW_EEESL_S1W_NS1K_6fusion15FusionCallbacksIS1O_NS1X_17LinearCombinationISL_fSL_fLNS_15FloatRoundStyleE2EEES1P_S1U_JEEENSA_5SM1004TMEM4LOAD26SM100_TMEM_LOAD_32dp32b16xENSA_13SM90_TMA_LOADENS15_INS16_ILi2ELi4ELi3EEES19_NSU_INSB_IJNSC_ILi8EEES1R_EEENSB_IJS1R_SE_EEEEEEENSA_39AutoVectorizingCopyWithAssumedAlignmentILi128EEENSA_14SM90_TMA_STOREES2D_S2F_S2F_EEEvvEEEEvNT_6ParamsE)
        /*0038*/ 	.word	0x00000008


	//----- nvinfo : EIATTR_MIN_STACK_SIZE
	.align		4
.L_27:
        /*003c*/ 	.byte	0x04, 0x12
        /*003e*/ 	.short	(.L_29 - .L_28)
	.align		4
.L_28:
        /*0040*/ 	.word	index@(_ZN7cutlass13device_kernelINS_4conv6kernel13ConvUniversalINS1_16ConvProblemShapeILNS1_8OperatorE2ELi2EEENS1_10collective14CollectiveConvINS1_47MainloopSm100TmaUmmaWarpSpecializedImplicitGemmILS5_2ELi8ELi2ELi1ELi2EN4cute5tupleIJNSA_1CILi2EEENSC_ILi1EEESE_EEEEENSB_IJNSC_ILi128EEENSB_IJNSC_ILi64EEEEEESJ_EEENS_10tfloat32_tESL_NSA_8TiledMMAINSA_8MMA_AtomIJNSA_23SM100_MMA_TF32_2x1SM_SSISL_SL_fLi128ELi64ELNSA_4UMMA5MajorE1ELSQ_1ELNSP_7ScaleInE0ELSR_0EEEEEENSA_6LayoutINSB_IJSE_SE_SE_EEENSB_IJNSC_ILi0EEESW_SW_EEEEENSB_IJNSA_10UnderscoreESZ_SZ_EEEEENS7_6detail27Sm100ImplicitGemmTileTraitsINSA_18SM100_TMA_2SM_LOADENSA_14ComposedLayoutINSA_7SwizzleILi2ELi5ELi2EEENSA_18smem_ptr_flag_bitsILi32EEENSU_INSB_IJNSC_ILi32EEENSC_ILi4EEEEEENSB_IJSE_S1A_EEEEEEEvEENS13_INSA_25SM100_TMA_2SM_LOAD_IM2COLES1F_vEEEENS_8epilogue10collective18CollectiveEpilogueINS1K_23Sm100TmaWarpSpecializedILi3ELi2ELi16ELb1ELb0EEEJNSB_IJSI_SJ_SJ_EEENSB_IJNSU_ISI_SE_EENSU_INSB_IJNSC_ILi16EEESD_EEES1D_EEEEESL_NSB_IJlNSB_IJSE_llEEESW_EEESL_S1W_NS1K_6fusion15FusionCallbacksIS1O_NS1X_17LinearCombinationISL_fSL_fLNS_15FloatRoundStyleE2EEES1P_S1U_JEEENSA_5SM1004TMEM4LOAD26SM100_TMEM_LOAD_32dp32b16xENSA_13SM90_TMA_LOADENS15_INS16_ILi2ELi4ELi3EEES19_NSU_INSB_IJNSC_ILi8EEES1R_EEENSB_IJS1R_SE_EEEEEEENSA_39AutoVectorizingCopyWithAssumedAlignmentILi128EEENSA_14SM90_TMA_STOREES2D_S2F_S2F_EEEvvEEEEvNT_6ParamsE)
        /*0044*/ 	.word	0x00000008
.L_29:


//--------------------- .nv.compat                --------------------------
	.section	.nv.compat,"",@"SHT_CUDA_COMPAT_INFO"
	.align	4
        /*0000*/ 	.byte	0x02, 0x09, 0x01, 0x00, 0x02, 0x02, 0x02, 0x00, 0x02, 0x05, 0x05, 0x00, 0x03, 0x07, 0x01, 0x01
        /*0010*/ 	.byte	0x02, 0x03, 0x01, 0x00, 0x02, 0x06, 0x01, 0x00, 0x04, 0x0b, 0x08, 0x00, 0x09, 0x00, 0x00, 0x00
        /*0020*/ 	.byte	0x00, 0x00, 0x00, 0x00


//--------------------- .nv.info._ZN7cutlass13device_kernelINS_4conv6kernel13ConvUniversalINS1_16ConvProblemShapeILNS1_8OperatorE2ELi2EEENS1_10collective14CollectiveConvINS1_47MainloopSm100TmaUmmaWarpSpecializedImplicitGemmILS5_2ELi8ELi2ELi1ELi2EN4cute5tupleIJNSA_1CILi2EEENSC_ILi1EEESE_EEEEENSB_IJNSC_ILi128EEENSB_IJNSC_ILi64EEEEEESJ_EEENS_10tfloat32_tESL_NSA_8TiledMMAINSA_8MMA_AtomIJNSA_23SM100_MMA_TF32_2x1SM_SSISL_SL_fLi128ELi64ELNSA_4UMMA5MajorE1ELSQ_1ELNSP_7ScaleInE0ELSR_0EEEEEENSA_6LayoutINSB_IJSE_SE_SE_EEENSB_IJNSC_ILi0EEESW_SW_EEEEENSB_IJNSA_10UnderscoreESZ_SZ_EEEEENS7_6detail27Sm100ImplicitGemmTileTraitsINSA_18SM100_TMA_2SM_LOADENSA_14ComposedLayoutINSA_7SwizzleILi2ELi5ELi2EEENSA_18smem_ptr_flag_bitsILi32EEENSU_INSB_IJNSC_ILi32EEENSC_ILi4EEEEEENSB_IJSE_S1A_EEEEEEEvEENS13_INSA_25SM100_TMA_2SM_LOAD_IM2COLES1F_vEEEENS_8epilogue10collective18CollectiveEpilogueINS1K_23Sm100TmaWarpSpecializedILi3ELi2ELi16ELb1ELb0EEEJNSB_IJSI_SJ_SJ_EEENSB_IJNSU_ISI_SE_EENSU_INSB_IJNSC_ILi16EEESD_EEES1D_EEEEESL_NSB_IJlNSB_IJSE_llEEESW_EEESL_S1W_NS1K_6fusion15FusionCallbacksIS1O_NS1X_17LinearCombinationISL_fSL_fLNS_15FloatRoundStyleE2EEES1P_S1U_JEEENSA_5SM1004TMEM4LOAD26SM100_TMEM_LOAD_32dp32b16xENSA_13SM90_TMA_LOADENS15_INS16_ILi2ELi4ELi3EEES19_NSU_INSB_IJNSC_ILi8EEES1R_EEENSB_IJS1R_SE_EEEEEEENSA_39AutoVectorizingCopyWithAssumedAlignmentILi128EEENSA_14SM90_TMA_STOREES2D_S2F_S2F_EEEvvEEEEvNT_6ParamsE --------------------------
	.section	.nv.info._ZN7cutlass13device_kernelINS_4conv6kernel13ConvUniversalINS1_16ConvProblemShapeILNS1_8OperatorE2ELi2EEENS1_10collective14CollectiveConvINS1_47MainloopSm100TmaUmmaWarpSpecializedImplicitGemmILS5_2ELi8ELi2ELi1ELi2EN4cute5tupleIJNSA_1CILi2EEENSC_ILi1EEESE_EEEEENSB_IJNSC_ILi128EEENSB_IJNSC_ILi64EEEEEESJ_EEENS_10tfloat32_tESL_NSA_8TiledMMAINSA_8MMA_AtomIJNSA_23SM100_MMA_TF32_2x1SM_SSISL_SL_fLi128ELi64ELNSA_4UMMA5MajorE1ELSQ_1ELNSP_7ScaleInE0ELSR_0EEEEEENSA_6LayoutINSB_IJSE_SE_SE_EEENSB_IJNSC_ILi0EEESW_SW_EEEEENSB_IJNSA_10UnderscoreESZ_SZ_EEEEENS7_6detail27Sm100ImplicitGemmTileTraitsINSA_18SM100_TMA_2SM_LOADENSA_14ComposedLayoutINSA_7SwizzleILi2ELi5ELi2EEENSA_18smem_ptr_flag_bitsILi32EEENSU_INSB_IJNSC_ILi32EEENSC_ILi4EEEEEENSB_IJSE_S1A_EEEEEEEvEENS13_INSA_25SM100_TMA_2SM_LOAD_IM2COLES1F_vEEEENS_8epilogue10collective18CollectiveEpilogueINS1K_23Sm100TmaWarpSpecializedILi3ELi2ELi16ELb1ELb0EEEJNSB_IJSI_SJ_SJ_EEENSB_IJNSU_ISI_SE_EENSU_INSB_IJNSC_ILi16EEESD_EEES1D_EEEEESL_NSB_IJlNSB_IJSE_llEEESW_EEESL_S1W_NS1K_6fusion15FusionCallbacksIS1O_NS1X_17LinearCombinationISL_fSL_fLNS_15FloatRoundStyleE2EEES1P_S1U_JEEENSA_5SM1004TMEM4LOAD26SM100_TMEM_LOAD_32dp32b16xENSA_13SM90_TMA_LOADENS15_INS16_ILi2ELi4ELi3EEES19_NSU_INSB_IJNSC_ILi8EEES1R_EEENSB_IJS1R_SE_EEEEEEENSA_39AutoVectorizingCopyWithAssumedAlignmentILi128EEENSA_14SM90_TMA_STOREES2D_S2F_S2F_EEEvvEEEEvNT_6ParamsE,"",@"SHT_CUDA_INFO"
	.sectionflags	@""
	.align	4


	//----- nvinfo : EIATTR_CUDA_API_VERSION
	.align		4
        /*0000*/ 	.byte	0x04, 0x37
        /*0002*/ 	.short	(.L_31 - .L_30)
.L_30:
        /*0004*/ 	.word	0x00000082


	//----- nvinfo : EIATTR_KPARAM_INFO
	.align		4
.L_31:
        /*0008*/ 	.byte	0x04, 0x17
        /*000a*/ 	.short	(.L_33 - .L_32)
.L_32:
        /*000c*/ 	.word	0x00000000
        /*0010*/ 	.short	0x0000
        /*0012*/ 	.short	0x0000
        /*0014*/ 	.byte	0x00, 0xf0, 0x01, 0x20


	//----- nvinfo : EIATTR_AT_ENTRY_FRAGMENTS
	.align		4
.L_33:
        /*0018*/ 	.byte	0x04, 0x4f
        /*001a*/ 	.short	(.L_35 - .L_34)


	//   ....[0]....
.L_34:
        /*001c*/ 	.word	0x00000007


	//----- nvinfo : EIATTR_RESERVED_SMEM_USED
	.align		4
.L_35:
        /*0020*/ 	.byte	0x01, 0x41
	.zero		2


	//----- nvinfo : EIATTR_SPARSE_MMA_MASK
	.align		4
        /*0024*/ 	.byte	0x03, 0x50
        /*0026*/ 	.short	0x0000


	//----- nvinfo : EIATTR_TCGEN05_2CTA_USED
	.align		4
        /*0028*/ 	.byte	0x01, 0x52
	.zero		2


	//----- nvinfo : EIATTR_MAXREG_COUNT
	.align		4
        /*002c*/ 	.byte	0x03, 0x1b
        /*002e*/ 	.short	0x00ff


	//----- nvinfo : EIATTR_NUM_BARRIERS
	.align		4
        /*0030*/ 	.byte	0x02, 0x4c
        /*0032*/ 	.byte	0x07
	.zero		1


	//----- nvinfo : EIATTR_EXTERNS
	.align		4
        /*0034*/ 	.byte	0x04, 0x0f
        /*0036*/ 	.short	(.L_37 - .L_36)


	//   ....[0]....
	.align		4
.L_36:
        /*0038*/ 	.word	index@(__assertfail)


	//----- nvinfo : EIATTR_MERCURY_ISA_VERSION
	.align		4
.L_37:
        /*003c*/ 	.byte	0x03, 0x5f
        /*003e*/ 	.short	0x0101


	//----- nvinfo : EIATTR_INT_WARP_WIDE_INSTR_OFFSETS
	.align		4
        /*0040*/ 	.byte	0x04, 0x31
        /*0042*/ 	.short	(.L_39 - .L_38)


	//   ....[0]....
.L_38:
        /*0044*/ 	.word	0x00000cb0


	//   ....[1]....
        /*0048*/ 	.word	0x00000d60


	//   ....[2]....
        /*004c*/ 	.word	0x000049a0


	//   ....[3]....
        /*0050*/ 	.word	0x000049c0


	//   ....[4]....
        /*0054*/ 	.word	0x000049f0


	//   ....[5]....
        /*0058*/ 	.word	0x000059a0


	//   ....[6]....
        /*005c*/ 	.word	0x00005af0


	//   ....[7]....
        /*0060*/ 	.word	0x00005ba0


	//   ....[8]....
        /*0064*/ 	.word	0x00005d00


	//   ....[9]....
        /*0068*/ 	.word	0x00005e10


	//   ....[10]....
        /*006c*/ 	.word	0x00005ea0


	//----- nvinfo : EIATTR_COOP_GROUP_MASK_REGIDS
	.align		4
.L_39:
        /*0070*/ 	.byte	0x04, 0x29
        /*0072*/ 	.short	(.L_41 - .L_40)


	//   ....[0]....
.L_40:
        /*0074*/ 	.word	0xffffffff


	//   ....[1]....
        /*0078*/ 	.word	0xffffffff


	//   ....[2]....
        /*007c*/ 	.word	0xffffffff


	//   ....[3]....
        /*0080*/ 	.word	0xffffffff


	//   ....[4]....
        /*0084*/ 	.word	0xffffffff


	//   ....[5]....
        /*0088*/ 	.word	0xffffffff


	//   ....[6]....
        /*008c*/ 	.word	0xffffffff


	//   ....[7]....
        /*0090*/ 	.word	0xffffffff


	//   ....[8]....
        /*0094*/ 	.word	0xffffffff


	//   ....[9]....
        /*0098*/ 	.word	0xffffffff


	//   ....[10]....
        /*009c*/ 	.word	0xffffffff


	//   ....[11]....
        /*00a0*/ 	.word	0xffffffff


	//   ....[12]....
        /*00a4*/ 	.word	0xffffffff


	//----- nvinfo : EIATTR_COOP_GROUP_INSTR_OFFSETS
	.align		4
.L_41:
        /*00a8*/ 	.byte	0x04, 0x28
        /*00aa*/ 	.short	(.L_43 - .L_42)


	//   ....[0]....
.L_42:
        /*00ac*/ 	.word	0x000000d0


	//   ....[1]....
        /*00b0*/ 	.word	0x00000540


	//   ....[2]....
        /*00b4*/ 	.word	0x00000760


	//   ....[3]....
        /*00b8*/ 	.word	0x000008e0


	//   ....[4]....
        /*00bc*/ 	.word	0x000009e0


	//   ....[5]....
        /*00c0*/ 	.word	0x00000b30


	//   ....[6]....
        /*00c4*/ 	.word	0x00000dd0


	//   ....[7]....
        /*00c8*/ 	.word	0x000027c0


	//   ....[8]....
        /*00cc*/ 	.word	0x00003680


	//   ....[9]....
        /*00d0*/ 	.word	0x00003b50


	//   ....[10]....
        /*00d4*/ 	.word	0x00003b80


	//   ....[11]....
        /*00d8*/ 	.word	0x000048c0


	//   ....[12]....
        /*00dc*/ 	.word	0x00004ac0


	//----- nvinfo : EIATTR_VRC_CTA_INIT_COUNT
	.align		4
.L_43:
        /*00e0*/ 	.byte	0x02, 0x4a
        /*00e2*/ 	.byte	0x80
	.zero		1


	//----- nvinfo : EIATTR_SYSCALL_OFFSETS
	.align		4
        /*00e4*/ 	.byte	0x04, 0x46
        /*00e6*/ 	.short	(.L_45 - .L_44)


	//   ....[0]....
.L_44:
        /*00e8*/ 	.word	0x00006fc0


	//   ....[1]....
        /*00ec*/ 	.word	0x000070b0


	//   ....[2]....
        /*00f0*/ 	.word	0x00007910


	//   ....[3]....
        /*00f4*/ 	.word	0x00008330


	//----- nvinfo : EIATTR_MBARRIER_INSTR_OFFSETS
	.align		4
.L_45:
        /*00f8*/ 	.byte	0x04, 0x39
        /*00fa*/ 	.short	(.L_47 - .L_46)


	//   ....[0]....
.L_46:
        /*00fc*/ 	.word	0x00000650
        /*0100*/ 	.word	0x000000ff
        /*0104*/ 	.word	0x00000000
        /*0108*/ 	.short	0x0100
        /*010a*/ 	.byte	0x04
	.zero		1


	//   ....[1]....
        /*010c*/ 	.word	0x00000660
        /*0110*/ 	.word	0x000000ff
        /*0114*/ 	.word	0x00000040
        /*0118*/ 	.short	0x0100
        /*011a*/ 	.byte	0x04
	.zero		1


	//   ....[2]....
        /*011c*/ 	.word	0x00000670
        /*0120*/ 	.word	0x000000ff
        /*0124*/ 	.word	0x00000008
        /*0128*/ 	.short	0x0100
        /*012a*/ 	.byte	0x04
	.zero		1


	//   ....[3]....
        /*012c*/ 	.word	0x00000680
        /*0130*/ 	.word	0x000000ff
        /*0134*/ 	.word	0x00000048
        /*0138*/ 	.short	0x0100
        /*013a*/ 	.byte	0x04
	.zero		1


	//   ....[4]....
        /*013c*/ 	.word	0x00000690
        /*0140*/ 	.word	0x000000ff
        /*0144*/ 	.word	0x00000010
        /*0148*/ 	.short	0x0100
        /*014a*/ 	.byte	0x04
	.zero		1


	//   ....[5]....
        /*014c*/ 	.word	0x000006a0
        /*0150*/ 	.word	0x000000ff
        /*0154*/ 	.word	0x00000050
        /*0158*/ 	.short	0x0100
        /*015a*/ 	.byte	0x04
	.zero		1


	//   ....[6]....
        /*015c*/ 	.word	0x000006b0
        /*0160*/ 	.word	0x000000ff
        /*0164*/ 	.word	0x00000018
        /*0168*/ 	.short	0x0100
        /*016a*/ 	.byte	0x04
	.zero		1


	//   ....[7]....
        /*016c*/ 	.word	0x000006c0
        /*0170*/ 	.word	0x000000ff
        /*0174*/ 	.word	0x00000058
        /*0178*/ 	.short	0x0100
        /*017a*/ 	.byte	0x04
	.zero		1


	//   ....[8]....
        /*017c*/ 	.word	0x000006d0
        /*0180*/ 	.word	0x000000ff
        /*0184*/ 	.word	0x00000020
        /*0188*/ 	.short	0x0100
        /*018a*/ 	.byte	0x04
	.zero		1


	//   ....[9]....
        /*018c*/ 	.word	0x000006e0
        /*0190*/ 	.word	0x000000ff
        /*0194*/ 	.word	0x00000060
        /*0198*/ 	.short	0x0100
        /*019a*/ 	.byte	0x04
	.zero		1


	//   ....[10]....
        /*019c*/ 	.word	0x000006f0
        /*01a0*/ 	.word	0x000000ff
        /*01a4*/ 	.word	0x00000028
        /*01a8*/ 	.short	0x0100
        /*01aa*/ 	.byte	0x04
	.zero		1


	//   ....[11]....
        /*01ac*/ 	.word	0x00000700
        /*01b0*/ 	.word	0x000000ff
        /*01b4*/ 	.word	0x00000068
        /*01b8*/ 	.short	0x0100
        /*01ba*/ 	.byte	0x04
	.zero		1


	//   ....[12]....
        /*01bc*/ 	.word	0x00000710
        /*01c0*/ 	.word	0x000000ff
        /*01c4*/ 	.word	0x00000030
        /*01c8*/ 	.short	0x0100
        /*01ca*/ 	.byte	0x04
	.zero		1


	//   ....[13]....
        /*01cc*/ 	.word	0x00000720
        /*01d0*/ 	.word	0x000000ff
        /*01d4*/ 	.word	0x00000070
        /*01d8*/ 	.short	0x0100
        /*01da*/ 	.byte	0x04
	.zero		1


	//   ....[14]....
        /*01dc*/ 	.word	0x00000730
        /*01e0*/ 	.word	0x000000ff
        /*01e4*/ 	.word	0x00000038
        /*01e8*/ 	.short	0x0100
        /*01ea*/ 	.byte	0x04
	.zero		1


	//   ....[15]....
        /*01ec*/ 	.word	0x00000740
        /*01f0*/ 	.word	0x000000ff
        /*01f4*/ 	.word	0x00000078
        /*01f8*/ 	.short	0x0100
        /*01fa*/ 	.byte	0x04
	.zero		1


	//   ....[16]....
        /*01fc*/ 	.word	0x00000870
        /*0200*/ 	.word	0x000000ff
        /*0204*/ 	.word	0x00000080
        /*0208*/ 	.short	0x0100
        /*020a*/ 	.byte	0x04
	.zero		1


	//   ....[17]....
        /*020c*/ 	.word	0x00000880
        /*0210*/ 	.word	0x000000ff
        /*0214*/ 	.word	0x00000098
        /*0218*/ 	.short	0x0100
        /*021a*/ 	.byte	0x04
	.zero		1


	//   ....[18]....
        /*021c*/ 	.word	0x00000890
        /*0220*/ 	.word	0x000000ff
        /*0224*/ 	.word	0x00000088
        /*0228*/ 	.short	0x0100
        /*022a*/ 	.byte	0x04
	.zero		1


	//   ....[19]....
        /*022c*/ 	.word	0x000008a0
        /*0230*/ 	.word	0x000000ff
        /*0234*/ 	.word	0x000000a0
        /*0238*/ 	.short	0x0100
        /*023a*/ 	.byte	0x04
	.zero		1


	//   ....[20]....
        /*023c*/ 	.word	0x000008b0
        /*0240*/ 	.word	0x000000ff
        /*0244*/ 	.word	0x00000090
        /*0248*/ 	.short	0x0100
        /*024a*/ 	.byte	0x04
	.zero		1


	//   ....[21]....
        /*024c*/ 	.word	0x000008c0
        /*0250*/ 	.word	0x000000ff
        /*0254*/ 	.word	0x000000a8
        /*0258*/ 	.short	0x0100
        /*025a*/ 	.byte	0x04
	.zero		1


	//   ....[22]....
        /*025c*/ 	.word	0x000009b0
        /*0260*/ 	.word	0x000000ff
        /*0264*/ 	.word	0x000000b0
        /*0268*/ 	.short	0x0100
        /*026a*/ 	.byte	0x04
	.zero		1


	//   ....[23]....
        /*026c*/ 	.word	0x000009c0
        /*0270*/ 	.word	0x000000ff
        /*0274*/ 	.word	0x000000b8
        /*0278*/ 	.short	0x0100
        /*027a*/ 	.byte	0x04
	.zero		1


	//   ....[24]....
        /*027c*/ 	.word	0x00000b00
        /*0280*/ 	.word	0x000000ff
        /*0284*/ 	.word	0x000000c0
        /*0288*/ 	.short	0x0100
        /*028a*/ 	.byte	0x06
	.zero		1


	//   ....[25]....
        /*028c*/ 	.word	0x00000b10
        /*0290*/ 	.word	0x000000ff
        /*0294*/ 	.word	0x000000c8
        /*0298*/ 	.short	0x0100
        /*029a*/ 	.byte	0x06
	.zero		1


	//   ....[26]....
        /*029c*/ 	.word	0x00000c50
        /*02a0*/ 	.word	0x000000ff
        /*02a4*/ 	.word	0x000000d0
        /*02a8*/ 	.short	0x0100
        /*02aa*/ 	.byte	0x04
	.zero		1


	//   ....[27]....
        /*02ac*/ 	.word	0x00000c60
        /*02b0*/ 	.word	0x000000ff
        /*02b4*/ 	.word	0x000000e0
        /*02b8*/ 	.short	0x0100
        /*02ba*/ 	.byte	0x04
	.zero		1


	//   ....[28]....
        /*02bc*/ 	.word	0x00000c70
        /*02c0*/ 	.word	0x000000ff
        /*02c4*/ 	.word	0x000000d8
        /*02c8*/ 	.short	0x0100
        /*02ca*/ 	.byte	0x04
	.zero		1


	//   ....[29]....
        /*02cc*/ 	.word	0x00000c80
        /*02d0*/ 	.word	0x000000ff
        /*02d4*/ 	.word	0x000000e8
        /*02d8*/ 	.short	0x0100
        /*02da*/ 	.byte	0x04
	.zero		1


	//   ....[30]....
        /*02dc*/ 	.word	0x00000d80
        /*02e0*/ 	.word	0x000000ff
        /*02e4*/ 	.word	0x000000f0
        /*02e8*/ 	.short	0x0100
        /*02ea*/ 	.byte	0x06
	.zero		1


	//   ....[31]....
        /*02ec*/ 	.word	0x00001b80
        /*02f0*/ 	.word	0x000000ff
        /*02f4*/ 	.word	0x00000040
        /*02f8*/ 	.short	0x010a
        /*02fa*/ 	.byte	0x06
	.zero		1


	//   ....[32]....
        /*02fc*/ 	.word	0x00001e90
        /*0300*/ 	.word	0x000000ff
        /*0304*/ 	.word	0x00000040
        /*0308*/ 	.short	0x010a
        /*030a*/ 	.byte	0x0b
	.zero		1


	//   ....[33]....
        /*030c*/ 	.word	0x00002040
        /*0310*/ 	.word	0x000000ff
        /*0314*/ 	.word	0x00000040
        /*0318*/ 	.short	0x010a
        /*031a*/ 	.byte	0x08
	.zero		1


	//   ....[34]....
        /*031c*/ 	.word	0x00002270
        /*0320*/ 	.word	0x000000ff
        /*0324*/ 	.word	0x000000b8
        /*0328*/ 	.short	0x0101
        /*032a*/ 	.byte	0x1b
	.zero		1


	//   ....[35]....
        /*032c*/ 	.word	0x000022a0
        /*0330*/ 	.word	0x000000ff
        /*0334*/ 	.word	0x00000040
        /*0338*/ 	.short	0x010a
        /*033a*/ 	.byte	0x04
	.zero		1


	//   ....[36]....
        /*033c*/ 	.word	0x000023f0
        /*0340*/ 	.word	0x000000ff
        /*0344*/ 	.word	0x00000040
        /*0348*/ 	.short	0x010a
        /*034a*/ 	.byte	0x15
	.zero		1


	//   ....[37]....
        /*034c*/ 	.word	0x000025a0
        /*0350*/ 	.word	0x000000ff
        /*0354*/ 	.word	0x00000040
        /*0358*/ 	.short	0x010a
        /*035a*/ 	.byte	0x08
	.zero		1


	//   ....[38]....
        /*035c*/ 	.word	0x000027d0
        /*0360*/ 	.word	0x000000ff
        /*0364*/ 	.word	0x000000c0
        /*0368*/ 	.short	0x010a
        /*036a*/ 	.byte	0x1b
	.zero		1


	//   ....[39]....
        /*036c*/ 	.word	0x00002890
        /*0370*/ 	.word	0x000000ff
        /*0374*/ 	.word	0x00000000
        /*0378*/ 	.short	0x0101
        /*037a*/ 	.byte	0x04
	.zero		1


	//   ....[40]....
        /*037c*/ 	.word	0x00002e80
        /*0380*/ 	.word	0x000000ff
        /*0384*/ 	.word	0x00000000
        /*0388*/ 	.short	0x010a
        /*038a*/ 	.byte	0x04
	.zero		1


	//   ....[41]....
        /*038c*/ 	.word	0x00002f20
        /*0390*/ 	.word	0x000000ff
        /*0394*/ 	.word	0x00000000
        /*0398*/ 	.short	0x010a
        /*039a*/ 	.byte	0x05
	.zero		1


	//   ....[42]....
        /*039c*/ 	.word	0x00002fc0
        /*03a0*/ 	.word	0x000000ff
        /*03a4*/ 	.word	0x00000000
        /*03a8*/ 	.short	0x010a
        /*03aa*/ 	.byte	0x05
	.zero		1


	//   ....[43]....
        /*03ac*/ 	.word	0x00003060
        /*03b0*/ 	.word	0x000000ff
        /*03b4*/ 	.word	0x00000000
        /*03b8*/ 	.short	0x010a
        /*03ba*/ 	.byte	0x05
	.zero		1


	//   ....[44]....
        /*03bc*/ 	.word	0x00003100
        /*03c0*/ 	.word	0x000000ff
        /*03c4*/ 	.word	0x00000000
        /*03c8*/ 	.short	0x010a
        /*03ca*/ 	.byte	0x05
	.zero		1


	//   ....[45]....
        /*03cc*/ 	.word	0x000031a0
        /*03d0*/ 	.word	0x000000ff
        /*03d4*/ 	.word	0x00000000
        /*03d8*/ 	.short	0x010a
        /*03da*/ 	.byte	0x05
	.zero		1


	//   ....[46]....
        /*03dc*/ 	.word	0x00003240
        /*03e0*/ 	.word	0x000000ff
        /*03e4*/ 	.word	0x00000000
        /*03e8*/ 	.short	0x010a
        /*03ea*/ 	.byte	0x05
	.zero		1


	//   ....[47]....
        /*03ec*/ 	.word	0x000032f0
        /*03f0*/ 	.word	0x00000000
        /*03f4*/ 	.word	0x00000000
        /*03f8*/ 	.short	0x010a
        /*03fa*/ 	.byte	0xff
	.zero		1


	//   ....[48]....
        /*03fc*/ 	.word	0x00003440
        /*0400*/ 	.word	0x000000ff
        /*0404*/ 	.word	0x000000c8
        /*0408*/ 	.short	0x010a
        /*040a*/ 	.byte	0x04
	.zero		1


	//   ....[49]....
        /*040c*/ 	.word	0x000034e0
        /*0410*/ 	.word	0x000000ff
        /*0414*/ 	.word	0x000000c0
        /*0418*/ 	.short	0x010a
        /*041a*/ 	.byte	0x04
	.zero		1


	//   ....[50]....
        /*041c*/ 	.word	0x00003580
        /*0420*/ 	.word	0x000000ff
        /*0424*/ 	.word	0x00000000
        /*0428*/ 	.short	0x0101
        /*042a*/ 	.byte	0x05
	.zero		1


	//   ....[51]....
        /*042c*/ 	.word	0x000035c0
        /*0430*/ 	.word	0x000000ff
        /*0434*/ 	.word	0x000000c8
        /*0438*/ 	.short	0x0106
        /*043a*/ 	.byte	0x04
	.zero		1


	//   ....[52]....
        /*043c*/ 	.word	0x00003600
        /*0440*/ 	.word	0x00000000
        /*0444*/ 	.word	0x000000c8
        /*0448*/ 	.short	0x010a
        /*044a*/ 	.byte	0xff
	.zero		1


	//   ....[53]....
        /*044c*/ 	.word	0x00003850
        /*0450*/ 	.word	0x000000ff
        /*0454*/ 	.word	0x00000008
        /*0458*/ 	.short	0x010a
        /*045a*/ 	.byte	0x05
	.zero		1


	//   ....[54]....
        /*045c*/ 	.word	0x00003870
        /*0460*/ 	.word	0x000000ff
        /*0464*/ 	.word	0x00000008
        /*0468*/ 	.short	0x010a
        /*046a*/ 	.byte	0x05
	.zero		1


	//   ....[55]....
        /*046c*/ 	.word	0x00003a00
        /*0470*/ 	.word	0x000000ff
        /*0474*/ 	.word	0x00000008
        /*0478*/ 	.short	0x010a
        /*047a*/ 	.byte	0x05
	.zero		1


	//   ....[56]....
        /*047c*/ 	.word	0x00003a20
        /*0480*/ 	.word	0x000000ff
        /*0484*/ 	.word	0x00000008
        /*0488*/ 	.short	0x010a
        /*048a*/ 	.byte	0x05
	.zero		1


	//   ....[57]....
        /*048c*/ 	.word	0x00003ae0
        /*0490*/ 	.word	0x000000ff
        /*0494*/ 	.word	0x00000000
        /*0498*/ 	.short	0x0101
        /*049a*/ 	.byte	0x04
	.zero		1


	//   ....[58]....
        /*049c*/ 	.word	0x00003ec0
        /*04a0*/ 	.word	0x000000ff
        /*04a4*/ 	.word	0x000000c0
        /*04a8*/ 	.short	0x010a
        /*04aa*/ 	.byte	0x17
	.zero		1


	//   ....[59]....
        /*04ac*/ 	.word	0x00003f60
        /*04b0*/ 	.word	0x000000ff
        /*04b4*/ 	.word	0x00000000
        /*04b8*/ 	.short	0x0101
        /*04ba*/ 	.byte	0x2e
	.zero		1


	//   ....[60]....
        /*04bc*/ 	.word	0x00003f90
        /*04c0*/ 	.word	0x000000ff
        /*04c4*/ 	.word	0x000000e0
        /*04c8*/ 	.short	0x010a
        /*04ca*/ 	.byte	0x1c
	.zero		1


	//   ....[61]....
        /*04cc*/ 	.word	0x00004060
        /*04d0*/ 	.word	0x000000ff
        /*04d4*/ 	.word	0x00000000
        /*04d8*/ 	.short	0x010a
        /*04da*/ 	.byte	0x04
	.zero		1


	//   ....[62]....
        /*04dc*/ 	.word	0x000040d0
        /*04e0*/ 	.word	0x000000ff
        /*04e4*/ 	.word	0x00000000
        /*04e8*/ 	.short	0x010a
        /*04ea*/ 	.byte	0x13
	.zero		1


	//   ....[63]....
        /*04ec*/ 	.word	0x00004220
        /*04f0*/ 	.word	0x000000ff
        /*04f4*/ 	.word	0x00000000
        /*04f8*/ 	.short	0x010a
        /*04fa*/ 	.byte	0x05
	.zero		1


	//   ....[64]....
        /*04fc*/ 	.word	0x000046b0
        /*0500*/ 	.word	0x000000ff
        /*0504*/ 	.word	0x00000000
        /*0508*/ 	.short	0x010a
        /*050a*/ 	.byte	0x04
	.zero		1


	//   ....[65]....
        /*050c*/ 	.word	0x00004750
        /*0510*/ 	.word	0x00000000
        /*0514*/ 	.word	0x00000000
        /*0518*/ 	.short	0x010a
        /*051a*/ 	.byte	0xff
	.zero		1


	//   ....[66]....
        /*051c*/ 	.word	0x00004790
        /*0520*/ 	.word	0x00000000
        /*0524*/ 	.word	0x00000000
        /*0528*/ 	.short	0x010a
        /*052a*/ 	.byte	0xff
	.zero		1


	//   ....[67]....
        /*052c*/ 	.word	0x00004800
        /*0530*/ 	.word	0x000000ff
        /*0534*/ 	.word	0x00000000
        /*0538*/ 	.short	0x0101
        /*053a*/ 	.byte	0x04
	.zero		1


	//   ....[68]....
        /*053c*/ 	.word	0x00004840
        /*0540*/ 	.word	0x000000ff
        /*0544*/ 	.word	0x000000f0
        /*0548*/ 	.short	0x010a
        /*054a*/ 	.byte	0x17
	.zero		1


	//   ....[69]....
        /*054c*/ 	.word	0x000048b0
        /*0550*/ 	.word	0x000000ff
        /*0554*/ 	.word	0x00000000
        /*0558*/ 	.short	0x0101
        /*055a*/ 	.byte	0x04
	.zero		1


	//   ....[70]....
        /*055c*/ 	.word	0x00004ec0
        /*0560*/ 	.word	0x000000ff
        /*0564*/ 	.word	0x000000c0
        /*0568*/ 	.short	0x010a
        /*056a*/ 	.byte	0x1f
	.zero		1


	//   ....[71]....
        /*056c*/ 	.word	0x00004f50
        /*0570*/ 	.word	0x000000ff
        /*0574*/ 	.word	0x00000000
        /*0578*/ 	.short	0x0101
        /*057a*/ 	.byte	0x2e
	.zero		1


	//   ....[72]....
        /*057c*/ 	.word	0x00005490
        /*0580*/ 	.word	0x000000ff
        /*0584*/ 	.word	0x000000b8
        /*0588*/ 	.short	0x010a
        /*058a*/ 	.byte	0x1f
	.zero		1


	//   ....[73]....
        /*058c*/ 	.word	0x00005970
        /*0590*/ 	.word	0x000000ff
        /*0594*/ 	.word	0x00000098
        /*0598*/ 	.short	0x010a
        /*059a*/ 	.byte	0x04
	.zero		1


	//   ....[74]....
        /*059c*/ 	.word	0x00005bc0
        /*05a0*/ 	.word	0x000000ff
        /*05a4*/ 	.word	0x00000080
        /*05a8*/ 	.short	0x010b
        /*05aa*/ 	.byte	0x04
	.zero		1


	//   ....[75]....
        /*05ac*/ 	.word	0x00005bd0
        /*05b0*/ 	.word	0x000000ff
        /*05b4*/ 	.word	0x00000000
        /*05b8*/ 	.short	0x0101
        /*05ba*/ 	.byte	0x07
	.zero		1


	//   ....[76]....
        /*05bc*/ 	.word	0x00005bf0
        /*05c0*/ 	.word	0x000000ff
        /*05c4*/ 	.word	0x00000098
        /*05c8*/ 	.short	0x010a
        /*05ca*/ 	.byte	0x05
	.zero		1


	//   ....[77]....
        /*05cc*/ 	.word	0x00005ec0
        /*05d0*/ 	.word	0x000000ff
        /*05d4*/ 	.word	0x00000080
        /*05d8*/ 	.short	0x010b
        /*05da*/ 	.byte	0x05
	.zero		1


	//   ....[78]....
        /*05dc*/ 	.word	0x00005ed0
        /*05e0*/ 	.word	0x000000ff
        /*05e4*/ 	.word	0x00000000
        /*05e8*/ 	.short	0x0101
        /*05ea*/ 	.byte	0x04
	.zero		1


	//   ....[79]....
        /*05ec*/ 	.word	0x00005f40
        /*05f0*/ 	.word	0x000000ff
        /*05f4*/ 	.word	0x00000000
        /*05f8*/ 	.short	0x010a
        /*05fa*/ 	.byte	0x04
	.zero		1


	//   ....[80]....
        /*05fc*/ 	.word	0x00005fd0
        /*0600*/ 	.word	0x000000ff
        /*0604*/ 	.word	0x00000000
        /*0608*/ 	.short	0x010a
        /*060a*/ 	.byte	0x05
	.zero		1


	//   ....[81]....
        /*060c*/ 	.word	0x00006070
        /*0610*/ 	.word	0x00000000
        /*0614*/ 	.word	0x00000000
        /*0618*/ 	.short	0x010a
        /*061a*/ 	.byte	0xff
	.zero		1


	//   ....[82]....
        /*061c*/ 	.word	0x00006430
        /*0620*/ 	.word	0x000000ff
        /*0624*/ 	.word	0x000000c0
        /*0628*/ 	.short	0x010a
        /*062a*/ 	.byte	0x34
	.zero		1


	//   ....[83]....
        /*062c*/ 	.word	0x00006500
        /*0630*/ 	.word	0x000000ff
        /*0634*/ 	.word	0x00000000
        /*0638*/ 	.short	0x0101
        /*063a*/ 	.byte	0x04
	.zero		1


	//   ....[84]....
        /*063c*/ 	.word	0x00007580
        /*0640*/ 	.word	0x00000000
        /*0644*/ 	.word	0x00000080
        /*0648*/ 	.short	0x010a
        /*064a*/ 	.byte	0xff
	.zero		1


	//   ....[85]....
        /*064c*/ 	.word	0x000075d0
        /*0650*/ 	.word	0x0000004e
        /*0654*/ 	.word	0x000000d0
        /*0658*/ 	.short	0x010a
        /*065a*/ 	.byte	0xff
	.zero		1


	//   ....[86]....
        /*065c*/ 	.word	0x000076d0
        /*0660*/ 	.word	0x00000000
        /*0664*/ 	.word	0x00000080
        /*0668*/ 	.short	0x010a
        /*066a*/ 	.byte	0xff
	.zero		1


	//   ....[87]....
        /*066c*/ 	.word	0x000077f0
        /*0670*/ 	.word	0x0000004e
        /*0674*/ 	.word	0x000000d0
        /*0678*/ 	.short	0x010a
        /*067a*/ 	.byte	0xff
	.zero		1


	//   ....[88]....
        /*067c*/ 	.word	0x00008090
        /*0680*/ 	.word	0x00000000
        /*0684*/ 	.word	0x00000000
        /*0688*/ 	.short	0x0101
        /*068a*/ 	.byte	0xff
	.zero		1


	//   ....[89]....
        /*068c*/ 	.word	0x000080a0
        /*0690*/ 	.word	0x00000003
        /*0694*/ 	.word	0x00000080
        /*0698*/ 	.short	0x010a
        /*069a*/ 	.byte	0xff
	.zero		1


	//   ....[90]....
        /*069c*/ 	.word	0x00008170
        /*06a0*/ 	.word	0x00000003
        /*06a4*/ 	.word	0x00000080
        /*06a8*/ 	.short	0x010a
        /*06aa*/ 	.byte	0xff
	.zero		1


	//   ....[91]....
        /*06ac*/ 	.word	0x000084b0
        /*06b0*/ 	.word	0x00000050
        /*06b4*/ 	.word	0x00000000
        /*06b8*/ 	.short	0x0101
        /*06ba*/ 	.byte	0xff
	.zero		1


	//   ....[92]....
        /*06bc*/ 	.word	0x00008b40
        /*06c0*/ 	.word	0x00000002
        /*06c4*/ 	.word	0x00000000
        /*06c8*/ 	.short	0x0101
        /*06ca*/ 	.byte	0xff
	.zero		1


	//   ....[93]....
        /*06cc*/ 	.word	0x00008dc0
        /*06d0*/ 	.word	0x000000ff
        /*06d4*/ 	.word	0x00000000
        /*06d8*/ 	.short	0x0101
        /*06da*/ 	.byte	0x04
	.zero		1


	//   ....[94]....
        /*06dc*/ 	.word	0x00008df0
        /*06e0*/ 	.word	0x00000000
        /*06e4*/ 	.word	0x00000040
        /*06e8*/ 	.short	0x010a
        /*06ea*/ 	.byte	0xff
	.zero		1


	//   ....[95]....
        /*06ec*/ 	.word	0x00008e50
        /*06f0*/ 	.word	0x00000000
        /*06f4*/ 	.word	0x00000040
        /*06f8*/ 	.short	0x010a
        /*06fa*/ 	.byte	0xff
	.zero		1


	//   ....[96]....
        /*06fc*/ 	.word	0x00008eb0
        /*0700*/ 	.word	0x00000000
        /*0704*/ 	.word	0x000000c0
        /*0708*/ 	.short	0x010a
        /*070a*/ 	.byte	0xff
	.zero		1


	//   ....[97]....
        /*070c*/ 	.word	0x00008f10
        /*0710*/ 	.word	0x00000000
        /*0714*/ 	.word	0x00000000
        /*0718*/ 	.short	0x010a
        /*071a*/ 	.byte	0xff
	.zero		1


	//   ....[98]....
        /*071c*/ 	.word	0x00008f70
        /*0720*/ 	.word	0x00000000
        /*0724*/ 	.word	0x00000000
        /*0728*/ 	.short	0x010a
        /*072a*/ 	.byte	0xff
	.zero		1


	//   ....[99]....
        /*072c*/ 	.word	0x00008fd0
        /*0730*/ 	.word	0x00000000
        /*0734*/ 	.word	0x00000000
        /*0738*/ 	.short	0x010a
        /*073a*/ 	.byte	0xff
	.zero		1


	//   ....[100]....
        /*073c*/ 	.word	0x00009030
        /*0740*/ 	.word	0x00000000
        /*0744*/ 	.word	0x00000000
        /*0748*/ 	.short	0x010a
        /*074a*/ 	.byte	0xff
	.zero		1


	//   ....[101]....
        /*074c*/ 	.word	0x00009090
        /*0750*/ 	.word	0x00000000
        /*0754*/ 	.word	0x00000000
        /*0758*/ 	.short	0x010a
        /*075a*/ 	.byte	0xff
	.zero		1


	//   ....[102]....
        /*075c*/ 	.word	0x000090f0
        /*0760*/ 	.word	0x00000000
        /*0764*/ 	.word	0x00000000
        /*0768*/ 	.short	0x010a
        /*076a*/ 	.byte	0xff
	.zero		1


	//   ....[103]....
        /*076c*/ 	.word	0x00009150
        /*0770*/ 	.word	0x00000000
        /*0774*/ 	.word	0x00000000
        /*0778*/ 	.short	0x010a
        /*077a*/ 	.byte	0xff
	.zero		1


	//   ....[104]....
        /*077c*/ 	.word	0x000091b0
        /*0780*/ 	.word	0x00000004
        /*0784*/ 	.word	0x000000c8
        /*0788*/ 	.short	0x010a
        /*078a*/ 	.byte	0xff
	.zero		1


	//   ....[105]....
        /*078c*/ 	.word	0x00009210
        /*0790*/ 	.word	0x00000004
        /*0794*/ 	.word	0x000000c0
        /*0798*/ 	.short	0x010a
        /*079a*/ 	.byte	0xff
	.zero		1


	//   ....[106]....
        /*079c*/ 	.word	0x00009270
        /*07a0*/ 	.word	0x00000005
        /*07a4*/ 	.word	0x00000008
        /*07a8*/ 	.short	0x010a
        /*07aa*/ 	.byte	0xff
	.zero		1


	//   ....[107]....
        /*07ac*/ 	.word	0x00009350
        /*07b0*/ 	.word	0x00000003
        /*07b4*/ 	.word	0x00000008
        /*07b8*/ 	.short	0x010a
        /*07ba*/ 	.byte	0xff
	.zero		1


	//   ....[108]....
        /*07bc*/ 	.word	0x000093b0
        /*07c0*/ 	.word	0x00000000
        /*07c4*/ 	.word	0x000000c0
        /*07c8*/ 	.short	0x010a
        /*07ca*/ 	.byte	0xff
	.zero		1


	//   ....[109]....
        /*07cc*/ 	.word	0x00009410
        /*07d0*/ 	.word	0x00000000
        /*07d4*/ 	.word	0x000000e0
        /*07d8*/ 	.short	0x010a
        /*07da*/ 	.byte	0xff
	.zero		1


	//   ....[110]....
        /*07dc*/ 	.word	0x00009470
        /*07e0*/ 	.word	0x00000000
        /*07e4*/ 	.word	0x00000000
        /*07e8*/ 	.short	0x010a
        /*07ea*/ 	.byte	0xff
	.zero		1


	//   ....[111]....
        /*07ec*/ 	.word	0x000094d0
        /*07f0*/ 	.word	0x00000000
        /*07f4*/ 	.word	0x00000000
        /*07f8*/ 	.short	0x010a
        /*07fa*/ 	.byte	0xff
	.zero		1


	//   ....[112]....
        /*07fc*/ 	.word	0x00009530
        /*0800*/ 	.word	0x00000000
        /*0804*/ 	.word	0x000000f0
        /*0808*/ 	.short	0x010a
        /*080a*/ 	.byte	0xff
	.zero		1


	//   ....[113]....
        /*080c*/ 	.word	0x00009590
        /*0810*/ 	.word	0x00000000
        /*0814*/ 	.word	0x000000c0
        /*0818*/ 	.short	0x010a
        /*081a*/ 	.byte	0xff
	.zero		1


	//   ....[114]....
        /*081c*/ 	.word	0x000095f0
        /*0820*/ 	.word	0x00000003
        /*0824*/ 	.word	0x000000b8
        /*0828*/ 	.short	0x010a
        /*082a*/ 	.byte	0xff
	.zero		1


	//   ....[115]....
        /*082c*/ 	.word	0x00009650
        /*0830*/ 	.word	0x00000000
        /*0834*/ 	.word	0x00000098
        /*0838*/ 	.short	0x010a
        /*083a*/ 	.byte	0xff
	.zero		1


	//   ....[116]....
        /*083c*/ 	.word	0x000096b0
        /*0840*/ 	.word	0x00000000
        /*0844*/ 	.word	0x00000098
        /*0848*/ 	.short	0x010a
        /*084a*/ 	.byte	0xff
	.zero		1


	//   ....[117]....
        /*084c*/ 	.word	0x00009710
        /*0850*/ 	.word	0x00000000
        /*0854*/ 	.word	0x00000000
        /*0858*/ 	.short	0x010a
        /*085a*/ 	.byte	0xff
	.zero		1


	//   ....[118]....
        /*085c*/ 	.word	0x00009770
        /*0860*/ 	.word	0x00000000
        /*0864*/ 	.word	0x00000000
        /*0868*/ 	.short	0x010a
        /*086a*/ 	.byte	0xff
	.zero		1


	//   ....[119]....
        /*086c*/ 	.word	0x000097d0
        /*0870*/ 	.word	0x00000000
        /*0874*/ 	.word	0x000000c0
        /*0878*/ 	.short	0x010a
        /*087a*/ 	.byte	0xff
	.zero		1


	//   ....[120]....
        /*087c*/ 	.word	0x00009820
        /*0880*/ 	.word	0x00000000
        /*0884*/ 	.word	0x00000080
        /*0888*/ 	.short	0x010a
        /*088a*/ 	.byte	0xff
	.zero		1


	//   ....[121]....
        /*088c*/ 	.word	0x00009870
        /*0890*/ 	.word	0x0000004e
        /*0894*/ 	.word	0x000000d0
        /*0898*/ 	.short	0x010a
        /*089a*/ 	.byte	0xff
	.zero		1


	//   ....[122]....
        /*089c*/ 	.word	0x000098c0
        /*08a0*/ 	.word	0x00000003
        /*08a4*/ 	.word	0x00000080
        /*08a8*/ 	.short	0x010a
        /*08aa*/ 	.byte	0xff
	.zero		1


	//----- nvinfo : EIATTR_NUM_MBARRIERS
	.align		4
.L_47:
        /*08ac*/ 	.byte	0x03, 0x38
        /*08ae*/ 	.short	0x001f


	//----- nvinfo : EIATTR_EXIT_INSTR_OFFSETS
	.align		4
        /*08b0*/ 	.byte	0x04, 0x1c
        /*08b2*/ 	.short	(.L_49 - .L_48)


	//   ....[0]....
.L_48:
        /*08b4*/ 	.word	0x00003320


	//   ....[1]....
        /*08b8*/ 	.word	0x000035d0


	//   ....[2]....
        /*08bc*/ 	.word	0x00003630


	//   ....[3]....
        /*08c0*/ 	.word	0x00004ad0


	//   ....[4]....
        /*08c4*/ 	.word	0x000060a0


	//   ....[5]....
        /*08c8*/ 	.word	0x000060e0


	//   ....[6]....
        /*08cc*/ 	.word	0x00008ca0


	//   ....[7]....
        /*08d0*/ 	.word	0x00008d20


	//   ....[8]....
        /*08d4*/ 	.word	0x00008d50


	//   ....[9]....
        /*08d8*/ 	.word	0x00008dd0


	//----- nvinfo : EIATTR_MAX_THREADS
	.align		4
.L_49:
        /*08dc*/ 	.byte	0x04, 0x05
        /*08de*/ 	.short	(.L_51 - .L_50)
.L_50:
        /*08e0*/ 	.word	0x00000100
        /*08e4*/ 	.word	0x00000001
        /*08e8*/ 	.word	0x00000001


	//----- nvinfo : EIATTR_CRS_STACK_SIZE
	.align		4
.L_51:
        /*08ec*/ 	.byte	0x04, 0x1e
        /*08ee*/ 	.short	(.L_53 - .L_52)
.L_52:
        /*08f0*/ 	.word	0x00000000


	//----- nvinfo : EIATTR_CBANK_PARAM_SIZE
	.align		4
.L_53:
        /*08f4*/ 	.byte	0x03, 0x19
        /*08f6*/ 	.short	0x0800


	//----- nvinfo : EIATTR_PARAM_CBANK
	.align		4
        /*08f8*/ 	.byte	0x04, 0x0a
        /*08fa*/ 	.short	(.L_55 - .L_54)
	.align		4
.L_54:
        /*08fc*/ 	.word	index@(.nv.constant0._ZN7cutlass13device_kernelINS_4conv6kernel13ConvUniversalINS1_16ConvProblemShapeILNS1_8OperatorE2ELi2EEENS1_10collective14CollectiveConvINS1_47MainloopSm100TmaUmmaWarpSpecializedImplicitGemmILS5_2ELi8ELi2ELi1ELi2EN4cute5tupleIJNSA_1CILi2EEENSC_ILi1EEESE_EEEEENSB_IJNSC_ILi128EEENSB_IJNSC_ILi64EEEEEESJ_EEENS_10tfloat32_tESL_NSA_8TiledMMAINSA_8MMA_AtomIJNSA_23SM100_MMA_TF32_2x1SM_SSISL_SL_fLi128ELi64ELNSA_4UMMA5MajorE1ELSQ_1ELNSP_7ScaleInE0ELSR_0EEEEEENSA_6LayoutINSB_IJSE_SE_SE_EEENSB_IJNSC_ILi0EEESW_SW_EEEEENSB_IJNSA_10UnderscoreESZ_SZ_EEEEENS7_6detail27Sm100ImplicitGemmTileTraitsINSA_18SM100_TMA_2SM_LOADENSA_14ComposedLayoutINSA_7SwizzleILi2ELi5ELi2EEENSA_18smem_ptr_flag_bitsILi32EEENSU_INSB_IJNSC_ILi32EEENSC_ILi4EEEEEENSB_IJSE_S1A_EEEEEEEvEENS13_INSA_25SM100_TMA_2SM_LOAD_IM2COLES1F_vEEEENS_8epilogue10collective18CollectiveEpilogueINS1K_23Sm100TmaWarpSpecializedILi3ELi2ELi16ELb1ELb0EEEJNSB_IJSI_SJ_SJ_EEENSB_IJNSU_ISI_SE_EENSU_INSB_IJNSC_ILi16EEESD_EEES1D_EEEEESL_NSB_IJlNSB_IJSE_llEEESW_EEESL_S1W_NS1K_6fusion15FusionCallbacksIS1O_NS1X_17LinearCombinationISL_fSL_fLNS_15FloatRoundStyleE2EEES1P_S1U_JEEENSA_5SM1004TMEM4LOAD26SM100_TMEM_LOAD_32dp32b16xENSA_13SM90_TMA_LOADENS15_INS16_ILi2ELi4ELi3EEES19_NSU_INSB_IJNSC_ILi8EEES1R_EEENSB_IJS1R_SE_EEEEEEENSA_39AutoVectorizingCopyWithAssumedAlignmentILi128EEENSA_14SM90_TMA_STOREES2D_S2F_S2F_EEEvvEEEEvNT_6ParamsE)
        /*0900*/ 	.short	0x0380
        /*0902*/ 	.short	0x0800


	//----- nvinfo : EIATTR_SW_WAR
	.align		4
.L_55:
        /*0904*/ 	.byte	0x04, 0x36
        /*0906*/ 	.short	(.L_57 - .L_56)
.L_56:
        /*0908*/ 	.word	0x00000008
.L_57:


//--------------------- .nv.callgraph             --------------------------
	.section	.nv.callgraph,"",@"SHT_CUDA_CALLGRAPH"
	.align	4
	.sectionentsize	8
	.align		4
        /*0000*/ 	.word	0x00000000
	.align		4
        /*0004*/ 	.word	0xffffffff
	.align		4
        /*0008*/ 	.word	index@(_ZN7cutlass13device_kernelINS_4conv6kernel13ConvUniversalINS1_16ConvProblemShapeILNS1_8OperatorE2ELi2EEENS1_10collective14CollectiveConvINS1_47MainloopSm100TmaUmmaWarpSpecializedImplicitGemmILS5_2ELi8ELi2ELi1ELi2EN4cute5tupleIJNSA_1CILi2EEENSC_ILi1EEESE_EEEEENSB_IJNSC_ILi128EEENSB_IJNSC_ILi64EEEEEESJ_EEENS_10tfloat32_tESL_NSA_8TiledMMAINSA_8MMA_AtomIJNSA_23SM100_MMA_TF32_2x1SM_SSISL_SL_fLi128ELi64ELNSA_4UMMA5MajorE1ELSQ_1ELNSP_7ScaleInE0ELSR_0EEEEEENSA_6LayoutINSB_IJSE_SE_SE_EEENSB_IJNSC_ILi0EEESW_SW_EEEEENSB_IJNSA_10UnderscoreESZ_SZ_EEEEENS7_6detail27Sm100ImplicitGemmTileTraitsINSA_18SM100_TMA_2SM_LOADENSA_14ComposedLayoutINSA_7SwizzleILi2ELi5ELi2EEENSA_18smem_ptr_flag_bitsILi32EEENSU_INSB_IJNSC_ILi32EEENSC_ILi4EEEEEENSB_IJSE_S1A_EEEEEEEvEENS13_INSA_25SM100_TMA_2SM_LOAD_IM2COLES1F_vEEEENS_8epilogue10collective18CollectiveEpilogueINS1K_23Sm100TmaWarpSpecializedILi3ELi2ELi16ELb1ELb0EEEJNSB_IJSI_SJ_SJ_EEENSB_IJNSU_ISI_SE_EENSU_INSB_IJNSC_ILi16EEESD_EEES1D_EEEEESL_NSB_IJlNSB_IJSE_llEEESW_EEESL_S1W_NS1K_6fusion15FusionCallbacksIS1O_NS1X_17LinearCombinationISL_fSL_fLNS_15FloatRoundStyleE2EEES1P_S1U_JEEENSA_5SM1004TMEM4LOAD26SM100_TMEM_LOAD_32dp32b16xENSA_13SM90_TMA_LOADENS15_INS16_ILi2ELi4ELi3EEES19_NSU_INSB_IJNSC_ILi8EEES1R_EEENSB_IJS1R_SE_EEEEEEENSA_39AutoVectorizingCopyWithAssumedAlignmentILi128EEENSA_14SM90_TMA_STOREES2D_S2F_S2F_EEEvvEEEEvNT_6ParamsE)
	.align		4
        /*000c*/ 	.word	index@(__assertfail)
	.align		4
        /*0010*/ 	.word	0x00000000
	.align		4
        /*0014*/ 	.word	0xfffffffe
	.align		4
        /*0018*/ 	.word	0x00000000
	.align		4
        /*001c*/ 	.word	0xfffffffd
	.align		4
        /*0020*/ 	.word	0x00000000
	.align		4
        /*0024*/ 	.word	0xfffffffc


//--------------------- .nv.constant4             --------------------------
	.section	.nv.constant4,"a",@progbits
	.align	8
	.align		8
.nv.constant4:
        /*0000*/ 	.dword	__assertfail
	.align		8
        /*0008*/ 	.dword	__unnamed_1
	.align		8
        /*0010*/ 	.dword	__unnamed_2
	.align		8
        /*0018*/ 	.dword	_ZN39_INTERNAL_db4fe33c_4_k_cu_a2b78dec_34794cuda3std3__45__cpo5beginE
	.align		8
        /*0020*/ 	.dword	_ZN39_INTERNAL_db4fe33c_4_k_cu_a2b78dec_34794cuda3std3__45__cpo3endE
	.align		8
        /*0028*/ 	.dword	_ZN39_INTERNAL_db4fe33c_4_k_cu_a2b78dec_34794cuda3std3__45__cpo6cbeginE
	.align		8
        /*0030*/ 	.dword	_ZN39_INTERNAL_db4fe33c_4_k_cu_a2b78dec_34794cuda3std3__45__cpo4cendE
	.align		8
        /*0038*/ 	.dword	_ZN39_INTERNAL_db4fe33c_4_k_cu_a2b78dec_34794cuda3std3__441_GLOBAL__N__db4fe33c_4_k_cu_a2b78dec_34796ignoreE
	.align		8
        /*0040*/ 	.dword	_ZN39_INTERNAL_db4fe33c_4_k_cu_a2b78dec_34794cuda3std3__419piecewise_constructE
	.align		8
        /*0048*/ 	.dword	_ZN39_INTERNAL_db4fe33c_4_k_cu_a2b78dec_34794cuda3std3__48in_placeE
	.align		8
        /*0050*/ 	.dword	_ZN39_INTERNAL_db4fe33c_4_k_cu_a2b78dec_34794cuda3std6ranges3__45__cpo4swapE
	.align		8
        /*0058*/ 	.dword	_ZN39_INTERNAL_db4fe33c_4_k_cu_a2b78dec_34794cuda3std6ranges3__45__cpo9iter_moveE
	.align		8
        /*0060*/ 	.dword	_ZN39_INTERNAL_db4fe33c_4_k_cu_a2b78dec_34794cute7productE
	.align		8
        /*0068*/ 	.dword	_ZN39_INTERNAL_db4fe33c_4_k_cu_a2b78dec_34794cute1_E
	.align		8
        /*0070*/ 	.dword	$str$27
	.align		8
        /*0078*/ 	.dword	$str$28
	.align		8
        /*0080*/ 	.dword	$str$29
	.align		8
        /*0088*/ 	.dword	$str$30


//--------------------- .text._ZN7cutlass13device_kernelINS_4conv6kernel13ConvUniversalINS1_16ConvProblemShapeILNS1_8OperatorE2ELi2EEENS1_10collective14CollectiveConvINS1_47MainloopSm100TmaUmmaWarpSpecializedImplicitGemmILS5_2ELi8ELi2ELi1ELi2EN4cute5tupleIJNSA_1CILi2EEENSC_ILi1EEESE_EEEEENSB_IJNSC_ILi128EEENSB_IJNSC_ILi64EEEEEESJ_EEENS_10tfloat32_tESL_NSA_8TiledMMAINSA_8MMA_AtomIJNSA_23SM100_MMA_TF32_2x1SM_SSISL_SL_fLi128ELi64ELNSA_4UMMA5MajorE1ELSQ_1ELNSP_7ScaleInE0ELSR_0EEEEEENSA_6LayoutINSB_IJSE_SE_SE_EEENSB_IJNSC_ILi0EEESW_SW_EEEEENSB_IJNSA_10UnderscoreESZ_SZ_EEEEENS7_6detail27Sm100ImplicitGemmTileTraitsINSA_18SM100_TMA_2SM_LOADENSA_14ComposedLayoutINSA_7SwizzleILi2ELi5ELi2EEENSA_18smem_ptr_flag_bitsILi32EEENSU_INSB_IJNSC_ILi32EEENSC_ILi4EEEEEENSB_IJSE_S1A_EEEEEEEvEENS13_INSA_25SM100_TMA_2SM_LOAD_IM2COLES1F_vEEEENS_8epilogue10collective18CollectiveEpilogueINS1K_23Sm100TmaWarpSpecializedILi3ELi2ELi16ELb1ELb0EEEJNSB_IJSI_SJ_SJ_EEENSB_IJNSU_ISI_SE_EENSU_INSB_IJNSC_ILi16EEESD_EEES1D_EEEEESL_NSB_IJlNSB_IJSE_llEEESW_EEESL_S1W_NS1K_6fusion15FusionCallbacksIS1O_NS1X_17LinearCombinationISL_fSL_fLNS_15FloatRoundStyleE2EEES1P_S1U_JEEENSA_5SM1004TMEM4LOAD26SM100_TMEM_LOAD_32dp32b16xENSA_13SM90_TMA_LOADENS15_INS16_ILi2ELi4ELi3EEES19_NSU_INSB_IJNSC_ILi8EEES1R_EEENSB_IJS1R_SE_EEEEEEENSA_39AutoVectorizingCopyWithAssumedAlignmentILi128EEENSA_14SM90_TMA_STOREES2D_S2F_S2F_EEEvvEEEEvNT_6ParamsE --------------------------
	.section	.text._ZN7cutlass13device_kernelINS_4conv6kernel13ConvUniversalINS1_16ConvProblemShapeILNS1_8OperatorE2ELi2EEENS1_10collective14CollectiveConvINS1_47MainloopSm100TmaUmmaWarpSpecializedImplicitGemmILS5_2ELi8ELi2ELi1ELi2EN4cute5tupleIJNSA_1CILi2EEENSC_ILi1EEESE_EEEEENSB_IJNSC_ILi128EEENSB_IJNSC_ILi64EEEEEESJ_EEENS_10tfloat32_tESL_NSA_8TiledMMAINSA_8MMA_AtomIJNSA_23SM100_MMA_TF32_2x1SM_SSISL_SL_fLi128ELi64ELNSA_4UMMA5MajorE1ELSQ_1ELNSP_7ScaleInE0ELSR_0EEEEEENSA_6LayoutINSB_IJSE_SE_SE_EEENSB_IJNSC_ILi0EEESW_SW_EEEEENSB_IJNSA_10UnderscoreESZ_SZ_EEEEENS7_6detail27Sm100ImplicitGemmTileTraitsINSA_18SM100_TMA_2SM_LOADENSA_14ComposedLayoutINSA_7SwizzleILi2ELi5ELi2EEENSA_18smem_ptr_flag_bitsILi32EEENSU_INSB_IJNSC_ILi32EEENSC_ILi4EEEEEENSB_IJSE_S1A_EEEEEEEvEENS13_INSA_25SM100_TMA_2SM_LOAD_IM2COLES1F_vEEEENS_8epilogue10collective18CollectiveEpilogueINS1K_23Sm100TmaWarpSpecializedILi3ELi2ELi16ELb1ELb0EEEJNSB_IJSI_SJ_SJ_EEENSB_IJNSU_ISI_SE_EENSU_INSB_IJNSC_ILi16EEESD_EEES1D_EEEEESL_NSB_IJlNSB_IJSE_llEEESW_EEESL_S1W_NS1K_6fusion15FusionCallbacksIS1O_NS1X_17LinearCombinationISL_fSL_fLNS_15FloatRoundStyleE2EEES1P_S1U_JEEENSA_5SM1004TMEM4LOAD26SM100_TMEM_LOAD_32dp32b16xENSA_13SM90_TMA_LOADENS15_INS16_ILi2ELi4ELi3EEES19_NSU_INSB_IJNSC_ILi8EEES1R_EEENSB_IJS1R_SE_EEEEEEENSA_39AutoVectorizingCopyWithAssumedAlignmentILi128EEENSA_14SM90_TMA_STOREES2D_S2F_S2F_EEEvvEEEEvNT_6ParamsE,"ax",@progbits
	.align	128
.text._ZN7cutlass13device_kernelINS_4conv6kernel13ConvUniversalINS1_16ConvProblemShapeILNS1_8OperatorE2ELi2EEENS1_10collective14CollectiveConvINS1_47MainloopSm100TmaUmmaWarpSpecializedImplicitGemmILS5_2ELi8ELi2ELi1ELi2EN4cute5tupleIJNSA_1CILi2EEENSC_ILi1EEESE_EEEEENSB_IJNSC_ILi128EEENSB_IJNSC_ILi64EEEEEESJ_EEENS_10tfloat32_tESL_NSA_8TiledMMAINSA_8MMA_AtomIJNSA_23SM100_MMA_TF32_2x1SM_SSISL_SL_fLi128ELi64ELNSA_4UMMA5MajorE1ELSQ_1ELNSP_7ScaleInE0ELSR_0EEEEEENSA_6LayoutINSB_IJSE_SE_SE_EEENSB_IJNSC_ILi0EEESW_SW_EEEEENSB_IJNSA_10UnderscoreESZ_SZ_EEEEENS7_6detail27Sm100ImplicitGemmTileTraitsINSA_18SM100_TMA_2SM_LOADENSA_14ComposedLayoutINSA_7SwizzleILi2ELi5ELi2EEENSA_18smem_ptr_flag_bitsILi32EEENSU_INSB_IJNSC_ILi32EEENSC_ILi4EEEEEENSB_IJSE_S1A_EEEEEEEvEENS13_INSA_25SM100_TMA_2SM_LOAD_IM2COLES1F_vEEEENS_8epilogue10collective18CollectiveEpilogueINS1K_23Sm100TmaWarpSpecializedILi3ELi2ELi16ELb1ELb0EEEJNSB_IJSI_SJ_SJ_EEENSB_IJNSU_ISI_SE_EENSU_INSB_IJNSC_ILi16EEESD_EEES1D_EEEEESL_NSB_IJlNSB_IJSE_llEEESW_EEESL_S1W_NS1K_6fusion15FusionCallbacksIS1O_NS1X_17LinearCombinationISL_fSL_fLNS_15FloatRoundStyleE2EEES1P_S1U_JEEENSA_5SM1004TMEM4LOAD26SM100_TMEM_LOAD_32dp32b16xENSA_13SM90_TMA_LOADENS15_INS16_ILi2ELi4ELi3EEES19_NSU_INSB_IJNSC_ILi8EEES1R_EEENSB_IJS1R_SE_EEEEEEENSA_39AutoVectorizingCopyWithAssumedAlignmentILi128EEENSA_14SM90_TMA_STOREES2D_S2F_S2F_EEEvvEEEEvNT_6ParamsE:
        .type           _ZN7cutlass13device_kernelINS_4conv6kernel13ConvUniversalINS1_16ConvProblemShapeILNS1_8OperatorE2ELi2EEENS1_10collective14CollectiveConvINS1_47MainloopSm100TmaUmmaWarpSpecializedImplicitGemmILS5_2ELi8ELi2ELi1ELi2EN4cute5tupleIJNSA_1CILi2EEENSC_ILi1EEESE_EEEEENSB_IJNSC_ILi128EEENSB_IJNSC_ILi64EEEEEESJ_EEENS_10tfloat32_tESL_NSA_8TiledMMAINSA_8MMA_AtomIJNSA_23SM100_MMA_TF32_2x1SM_SSISL_SL_fLi128ELi64ELNSA_4UMMA5MajorE1ELSQ_1ELNSP_7ScaleInE0ELSR_0EEEEEENSA_6LayoutINSB_IJSE_SE_SE_EEENSB_IJNSC_ILi0EEESW_SW_EEEEENSB_IJNSA_10UnderscoreESZ_SZ_EEEEENS7_6detail27Sm100ImplicitGemmTileTraitsINSA_18SM100_TMA_2SM_LOADENSA_14ComposedLayoutINSA_7SwizzleILi2ELi5ELi2EEENSA_18smem_ptr_flag_bitsILi32EEENSU_INSB_IJNSC_ILi32EEENSC_ILi4EEEEEENSB_IJSE_S1A_EEEEEEEvEENS13_INSA_25SM100_TMA_2SM_LOAD_IM2COLES1F_vEEEENS_8epilogue10collective18CollectiveEpilogueINS1K_23Sm100TmaWarpSpecializedILi3ELi2ELi16ELb1ELb0EEEJNSB_IJSI_SJ_SJ_EEENSB_IJNSU_ISI_SE_EENSU_INSB_IJNSC_ILi16EEESD_EEES1D_EEEEESL_NSB_IJlNSB_IJSE_llEEESW_EEESL_S1W_NS1K_6fusion15FusionCallbacksIS1O_NS1X_17LinearCombinationISL_fSL_fLNS_15FloatRoundStyleE2EEES1P_S1U_JEEENSA_5SM1004TMEM4LOAD26SM100_TMEM_LOAD_32dp32b16xENSA_13SM90_TMA_LOADENS15_INS16_ILi2ELi4ELi3EEES19_NSU_INSB_IJNSC_ILi8EEES1R_EEENSB_IJS1R_SE_EEEEEEENSA_39AutoVectorizingCopyWithAssumedAlignmentILi128EEENSA_14SM90_TMA_STOREES2D_S2F_S2F_EEEvvEEEEvNT_6ParamsE,@function
        .size           _ZN7cutlass13device_kernelINS_4conv6kernel13ConvUniversalINS1_16ConvProblemShapeILNS1_8OperatorE2ELi2EEENS1_10collective14CollectiveConvINS1_47MainloopSm100TmaUmmaWarpSpecializedImplicitGemmILS5_2ELi8ELi2ELi1ELi2EN4cute5tupleIJNSA_1CILi2EEENSC_ILi1EEESE_EEEEENSB_IJNSC_ILi128EEENSB_IJNSC_ILi64EEEEEESJ_EEENS_10tfloat32_tESL_NSA_8TiledMMAINSA_8MMA_AtomIJNSA_23SM100_MMA_TF32_2x1SM_SSISL_SL_fLi128ELi64ELNSA_4UMMA5MajorE1ELSQ_1ELNSP_7ScaleInE0ELSR_0EEEEEENSA_6LayoutINSB_IJSE_SE_SE_EEENSB_IJNSC_ILi0EEESW_SW_EEEEENSB_IJNSA_10UnderscoreESZ_SZ_EEEEENS7_6detail27Sm100ImplicitGemmTileTraitsINSA_18SM100_TMA_2SM_LOADENSA_14ComposedLayoutINSA_7SwizzleILi2ELi5ELi2EEENSA_18smem_ptr_flag_bitsILi32EEENSU_INSB_IJNSC_ILi32EEENSC_ILi4EEEEEENSB_IJSE_S1A_EEEEEEEvEENS13_INSA_25SM100_TMA_2SM_LOAD_IM2COLES1F_vEEEENS_8epilogue10collective18CollectiveEpilogueINS1K_23Sm100TmaWarpSpecializedILi3ELi2ELi16ELb1ELb0EEEJNSB_IJSI_SJ_SJ_EEENSB_IJNSU_ISI_SE_EENSU_INSB_IJNSC_ILi16EEESD_EEES1D_EEEEESL_NSB_IJlNSB_IJSE_llEEESW_EEESL_S1W_NS1K_6fusion15FusionCallbacksIS1O_NS1X_17LinearCombinationISL_fSL_fLNS_15FloatRoundStyleE2EEES1P_S1U_JEEENSA_5SM1004TMEM4LOAD26SM100_TMEM_LOAD_32dp32b16xENSA_13SM90_TMA_LOADENS15_INS16_ILi2ELi4ELi3EEES19_NSU_INSB_IJNSC_ILi8EEES1R_EEENSB_IJS1R_SE_EEEEEEENSA_39AutoVectorizingCopyWithAssumedAlignmentILi128EEENSA_14SM90_TMA_STOREES2D_S2F_S2F_EEEvvEEEEvNT_6ParamsE,(.L_x_177 - _ZN7cutlass13device_kernelINS_4conv6kernel13ConvUniversalINS1_16ConvProblemShapeILNS1_8OperatorE2ELi2EEENS1_10collective14CollectiveConvINS1_47MainloopSm100TmaUmmaWarpSpecializedImplicitGemmILS5_2ELi8ELi2ELi1ELi2EN4cute5tupleIJNSA_1CILi2EEENSC_ILi1EEESE_EEEEENSB_IJNSC_ILi128EEENSB_IJNSC_ILi64EEEEEESJ_EEENS_10tfloat32_tESL_NSA_8TiledMMAINSA_8MMA_AtomIJNSA_23SM100_MMA_TF32_2x1SM_SSISL_SL_fLi128ELi64ELNSA_4UMMA5MajorE1ELSQ_1ELNSP_7ScaleInE0ELSR_0EEEEEENSA_6LayoutINSB_IJSE_SE_SE_EEENSB_IJNSC_ILi0EEESW_SW_EEEEENSB_IJNSA_10UnderscoreESZ_SZ_EEEEENS7_6detail27Sm100ImplicitGemmTileTraitsINSA_18SM100_TMA_2SM_LOADENSA_14ComposedLayoutINSA_7SwizzleILi2ELi5ELi2EEENSA_18smem_ptr_flag_bitsILi32EEENSU_INSB_IJNSC_ILi32EEENSC_ILi4EEEEEENSB_IJSE_S1A_EEEEEEEvEENS13_INSA_25SM100_TMA_2SM_LOAD_IM2COLES1F_vEEEENS_8epilogue10collective18CollectiveEpilogueINS1K_23Sm100TmaWarpSpecializedILi3ELi2ELi16ELb1ELb0EEEJNSB_IJSI_SJ_SJ_EEENSB_IJNSU_ISI_SE_EENSU_INSB_IJNSC_ILi16EEESD_EEES1D_EEEEESL_NSB_IJlNSB_IJSE_llEEESW_EEESL_S1W_NS1K_6fusion15FusionCallbacksIS1O_NS1X_17LinearCombinationISL_fSL_fLNS_15FloatRoundStyleE2EEES1P_S1U_JEEENSA_5SM1004TMEM4LOAD26SM100_TMEM_LOAD_32dp32b16xENSA_13SM90_TMA_LOADENS15_INS16_ILi2ELi4ELi3EEES19_NSU_INSB_IJNSC_ILi8EEES1R_EEENSB_IJS1R_SE_EEEEEEENSA_39AutoVectorizingCopyWithAssumedAlignmentILi128EEENSA_14SM90_TMA_STOREES2D_S2F_S2F_EEEvvEEEEvNT_6ParamsE)
        .other          _ZN7cutlass13device_kernelINS_4conv6kernel13ConvUniversalINS1_16ConvProblemShapeILNS1_8OperatorE2ELi2EEENS1_10collective14CollectiveConvINS1_47MainloopSm100TmaUmmaWarpSpecializedImplicitGemmILS5_2ELi8ELi2ELi1ELi2EN4cute5tupleIJNSA_1CILi2EEENSC_ILi1EEESE_EEEEENSB_IJNSC_ILi128EEENSB_IJNSC_ILi64EEEEEESJ_EEENS_10tfloat32_tESL_NSA_8TiledMMAINSA_8MMA_AtomIJNSA_23SM100_MMA_TF32_2x1SM_SSISL_SL_fLi128ELi64ELNSA_4UMMA5MajorE1ELSQ_1ELNSP_7ScaleInE0ELSR_0EEEEEENSA_6LayoutINSB_IJSE_SE_SE_EEENSB_IJNSC_ILi0EEESW_SW_EEEEENSB_IJNSA_10UnderscoreESZ_SZ_EEEEENS7_6detail27Sm100ImplicitGemmTileTraitsINSA_18SM100_TMA_2SM_LOADENSA_14ComposedLayoutINSA_7SwizzleILi2ELi5ELi2EEENSA_18smem_ptr_flag_bitsILi32EEENSU_INSB_IJNSC_ILi32EEENSC_ILi4EEEEEENSB_IJSE_S1A_EEEEEEEvEENS13_INSA_25SM100_TMA_2SM_LOAD_IM2COLES1F_vEEEENS_8epilogue10collective18CollectiveEpilogueINS1K_23Sm100TmaWarpSpecializedILi3ELi2ELi16ELb1ELb0EEEJNSB_IJSI_SJ_SJ_EEENSB_IJNSU_ISI_SE_EENSU_INSB_IJNSC_ILi16EEESD_EEES1D_EEEEESL_NSB_IJlNSB_IJSE_llEEESW_EEESL_S1W_NS1K_6fusion15FusionCallbacksIS1O_NS1X_17LinearCombinationISL_fSL_fLNS_15FloatRoundStyleE2EEES1P_S1U_JEEENSA_5SM1004TMEM4LOAD26SM100_TMEM_LOAD_32dp32b16xENSA_13SM90_TMA_LOADENS15_INS16_ILi2ELi4ELi3EEES19_NSU_INSB_IJNSC_ILi8EEES1R_EEENSB_IJS1R_SE_EEEEEEENSA_39AutoVectorizingCopyWithAssumedAlignmentILi128EEENSA_14SM90_TMA_STOREES2D_S2F_S2F_EEEvvEEEEvNT_6ParamsE,@"STO_CUDA_ENTRY STV_DEFAULT"
_ZN7cutlass13device_kernelINS_4conv6kernel13ConvUniversalINS1_16ConvProblemShapeILNS1_8OperatorE2ELi2EEENS1_10collective14CollectiveConvINS1_47MainloopSm100TmaUmmaWarpSpecializedImplicitGemmILS5_2ELi8ELi2ELi1ELi2EN4cute5tupleIJNSA_1CILi2EEENSC_ILi1EEESE_EEEEENSB_IJNSC_ILi128EEENSB_IJNSC_ILi64EEEEEESJ_EEENS_10tfloat32_tESL_NSA_8TiledMMAINSA_8MMA_AtomIJNSA_23SM100_MMA_TF32_2x1SM_SSISL_SL_fLi128ELi64ELNSA_4UMMA5MajorE1ELSQ_1ELNSP_7ScaleInE0ELSR_0EEEEEENSA_6LayoutINSB_IJSE_SE_SE_EEENSB_IJNSC_ILi0EEESW_SW_EEEEENSB_IJNSA_10UnderscoreESZ_SZ_EEEEENS7_6detail27Sm100ImplicitGemmTileTraitsINSA_18SM100_TMA_2SM_LOADENSA_14ComposedLayoutINSA_7SwizzleILi2ELi5ELi2EEENSA_18smem_ptr_flag_bitsILi32EEENSU_INSB_IJNSC_ILi32EEENSC_ILi4EEEEEENSB_IJSE_S1A_EEEEEEEvEENS13_INSA_25SM100_TMA_2SM_LOAD_IM2COLES1F_vEEEENS_8epilogue10collective18CollectiveEpilogueINS1K_23Sm100TmaWarpSpecializedILi3ELi2ELi16ELb1ELb0EEEJNSB_IJSI_SJ_SJ_EEENSB_IJNSU_ISI_SE_EENSU_INSB_IJNSC_ILi16EEESD_EEES1D_EEEEESL_NSB_IJlNSB_IJSE_llEEESW_EEESL_S1W_NS1K_6fusion15FusionCallbacksIS1O_NS1X_17LinearCombinationISL_fSL_fLNS_15FloatRoundStyleE2EEES1P_S1U_JEEENSA_5SM1004TMEM4LOAD26SM100_TMEM_LOAD_32dp32b16xENSA_13SM90_TMA_LOADENS15_INS16_ILi2ELi4ELi3EEES19_NSU_INSB_IJNSC_ILi8EEES1R_EEENSB_IJS1R_SE_EEEEEEENSA_39AutoVectorizingCopyWithAssumedAlignmentILi128EEENSA_14SM90_TMA_STOREES2D_S2F_S2F_EEEvvEEEEvNT_6ParamsE:
[----:B------:R-:W1:Y:S01]  /*0000*/  LDC R1, c[0x0][0x37c] ;  /* 0x0000df00ff017b82 */ /* 0x000e620000000800 */
[----:B------:R-:W2:Y:S01]  /*0010*/  S2R R66, SR_TID.X ;  /* 0x0000000000427919 */ /* 0x000ea20000002100 */
[----:B------:R-:W3:Y:S06]  /*0020*/  LDCU.64 UR8, c[0x0][0x890] ;  /* 0x00011200ff0877ac */ /* 0x000eec0008000a00 */
[----:B------:R-:W4:Y:S01]  /*0030*/  S2UR UR4, SR_CgaCtaId ;  /* 0x00000000000479c3 */ /* 0x000f220000008800 */
[----:B-1----:R-:W-:Y:S01]  /*0040*/  VIADD R1, R1, 0xfffffff8 ;  /* 0xfffffff801017836 */ /* 0x002fe20000000000 */
[----:B------:R-:W-:-:S02]  /*0050*/  PRMT R60, RZ, 0x7610, R60 ;  /* 0x00007610ff3c7816 */ /* 0x000fc4000000003c */
[----:B------:R-:W-:Y:S02]  /*0060*/  ELECT P1, URZ, PT ;  /* 0x0000000000ff782f */ /* 0x000fe40003820000 */
[----:B------:R-:W-:Y:S01]  /*0070*/  R2UR UR48, R1 ;  /* 0x00000000013072ca */ /* 0x000fe200000e0000 */
[----:B---3--:R-:W-:-:S04]  /*0080*/  UISETP.NE.U32.AND UP0, UPT, UR8, URZ, UPT ;  /* 0x000000ff0800728c */ /* 0x008fc8000bf05070 */
[----:B------:R-:W-:Y:S02]  /*0090*/  UISETP.NE.AND.EX UP0, UPT, UR9, URZ, UPT, UP0 ;  /* 0x000000ff0900728c */ /* 0x000fe4000bf05300 */
[----:B----4-:R-:W-:Y:S02]  /*00a0*/  ULOP3.LUT UR51, UR4, 0x1, URZ, 0xc0, !UPT ;  /* 0x0000000104337892 */ /* 0x010fe4000f8ec0ff */
[----:B------:R-:W-:Y:S01]  /*00b0*/  ULOP3.LUT UR50, UR4, 0x1, URZ, 0x3c, !UPT ;  /* 0x0000000104327892 */ /* 0x000fe2000f8e3cff */
[----:B--2---:R-:W-:-:S05]  /*00c0*/  SHF.R.U32.HI R61, RZ, 0x5, R66 ;  /* 0x00000005ff3d7819 */ /* 0x004fca0000011642 */
[----:B------:R-:W1:Y:S02]  /*00d0*/  SHFL.IDX PT, R0, R61, RZ, 0x1f ;  /* 0x00001fff3d007589 */ /* 0x000e6400000e0000 */
[----:B-1----:R-:W-:Y:S01]  /*00e0*/  R2UR UR18, R0 ;  /* 0x00000000001272ca */ /* 0x002fe200000e0000 */
[----:B------:R-:W-:-:S14]  /*00f0*/  BRA.U UP0, `(.L_x_0) ;  /* 0x0000000100307547 */ /* 0x000fdc000b800000 */
[----:B------:R-:W1:Y:S02]  /*0100*/  LDCU.64 UR4, c[0x0][0x888] ;  /* 0x00011100ff0477ac */ /* 0x000e640008000a00 */
[----:B-1----:R-:W-:-:S04]  /*0110*/  UISETP.NE.U32.AND UP0, UPT, UR4, URZ, UPT ;  /* 0x000000ff0400728c */ /* 0x002fc8000bf05070 */
[----:B------:R-:W-:-:S09]  /*0120*/  UISETP.NE.AND.EX UP0, UPT, UR5, URZ, UPT, UP0 ;  /* 0x000000ff0500728c */ /* 0x000fd2000bf05300 */
[----:B------:R-:W-:Y:S05]  /*0130*/  BRA.U !UP0, `(.L_x_1) ;  /* 0x0000000108147547 */ /* 0x000fea000b800000 */
[----:B------:R-:W1:Y:S01]  /*0140*/  LDC.64 R2, c[0x0][0x888] ;  /* 0x00022200ff027b82 */ /* 0x000e620000000a00 */
[----:B------:R-:W1:Y:S02]  /*0150*/  LDCU.64 UR4, c[0x0][0x358] ;  /* 0x00006b00ff0477ac */ /* 0x000e640008000a00 */
[----:B-1----:R1:W5:Y:S01]  /*0160*/  LDG.E R27, desc[UR4][R2.64] ;  /* 0x00000004021b7981 */ /* 0x002362000c1e1900 */
[----:B------:R-:W-:Y:S01]  /*0170*/  HFMA2 R60, -RZ, RZ, 0, 5.9604644775390625e-08 ;  /* 0x00000001ff3c7431 */ /* 0x000fe200000001ff */
[----:B------:R-:W-:Y:S05]  /*0180*/  BRA `(.L_x_0) ;  /* 0x00000000000c7947 */ /* 0x000fea0003800000 */
.L_x_1:
[----:B------:R-:W1:Y:S01]  /*0190*/  LDCU UR4, c[0x0][0x880] ;  /* 0x00011000ff0477ac */ /* 0x000e620008000800 */
[----:B------:R-:W-:Y:S01]  /*01a0*/  HFMA2 R60, -RZ, RZ, 0, 5.9604644775390625e-08 ;  /* 0x00000001ff3c7431 */ /* 0x000fe200000001ff */
[----:B-1----:R-:W-:-:S07]  /*01b0*/  MOV R27, UR4 ;  /* 0x00000004001b7c02 */ /* 0x002fce0008000f00 */
.L_x_0:
[----:B------:R-:W2:Y:S02]  /*01c0*/  LDCU.64 UR4, c[0x0][0x8b0] ;  /* 0x00011600ff0477ac */ /* 0x000ea40008000a00 */
[----:B--2---:R-:W-:-:S04]  /*01d0*/  UISETP.NE.U32.AND UP0, UPT, UR4, URZ, UPT ;  /* 0x000000ff0400728c */ /* 0x004fc8000bf05070 */
[----:B------:R-:W-:-:S09]  /*01e0*/  UISETP.NE.AND.EX UP0, UPT, UR5, URZ, UPT, UP0 ;  /* 0x000000ff0500728c */ /* 0x000fd2000bf05300 */
[----:B------:R-:W-:Y:S05]  /*01f0*/  BRA.U UP0, `(.L_x_2) ;  /* 0x0000000100287547 */ /* 0x000fea000b800000 */
[----:B------:R-:W2:Y:S02]  /*0200*/  LDCU.64 UR4, c[0x0][0x8a8] ;  /* 0x00011500ff0477ac */ /* 0x000ea40008000a00 */
[----:B--2---:R-:W-:-:S04]  /*0210*/  UISETP.NE.U32.AND UP0, UPT, UR4, URZ, UPT ;  /* 0x000000ff0400728c */ /* 0x004fc8000bf05070 */
[----:B------:R-:W-:-:S09]  /*0220*/  UISETP.NE.AND.EX UP0, UPT, UR5, URZ, UPT, UP0 ;  /* 0x000000ff0500728c */ /* 0x000fd2000bf05300 */
[----:B------:R-:W-:Y:S05]  /*0230*/  BRA.U !UP0, `(.L_x_3) ;  /* 0x0000000108107547 */ /* 0x000fea000b800000 */
[----:B------:R-:W2:Y:S01]  /*0240*/  LDC.64 R24, c[0x0][0x8a8] ;  /* 0x00022a00ff187b82 */ /* 0x000ea20000000a00 */
[----:B------:R-:W2:Y:S02]  /*0250*/  LDCU.64 UR4, c[0x0][0x358] ;  /* 0x00006b00ff0477ac */ /* 0x000ea40008000a00 */
[----:B--2---:R2:W5:Y:S01]  /*0260*/  LDG.E R24, desc[UR4][R24.64] ;  /* 0x0000000418187981 */ /* 0x004562000c1e1900 */
[----:B------:R-:W-:Y:S05]  /*0270*/  BRA `(.L_x_2) ;  /* 0x0000000000087947 */ /* 0x000fea0003800000 */
.L_x_3:
[----:B------:R-:W2:Y:S02]  /*0280*/  LDCU UR4, c[0x0][0x8a0] ;  /* 0x00011400ff0477ac */ /* 0x000ea40008000800 */
[----:B--2---:R-:W-:Y:S02]  /*0290*/  MOV R24, UR4 ;  /* 0x0000000400187c02 */ /* 0x004fe40008000f00 */
.L_x_2:
[----:B------:R-:W-:Y:S01]  /*02a0*/  IMAD.U32 R0, RZ, RZ, UR18 ;  /* 0x00000012ff007e24 */ /* 0x000fe2000f8e00ff */
[----:B------:R-:W-:Y:S04]  /*02b0*/  BSSY.RECONVERGENT B0, `(.L_x_4) ;  /* 0x000000c000007945 */ /* 0x000fe80003800200 */
[C---:B------:R-:W-:Y:S02]  /*02c0*/  ISETP.NE.OR P2, PT, R0.reuse, 0x1, !P1 ;  /* 0x000000010000780c */ /* 0x040fe40004f45670 */
[----:B------:R-:W-:-:S11]  /*02d0*/  ISETP.NE.OR P0, PT, R0, 0x3, !P1 ;  /* 0x000000030000780c */ /* 0x000fd60004f05670 */
[----:B------:R-:W-:Y:S05]  /*02e0*/  @P2 BRA `(.L_x_5) ;  /* 0x0000000000202947 */ /* 0x000fea0003800000 */
[----:B------:R-:W3:Y:S02]  /*02f0*/  LDCU.64 UR4, c[0x0][0x348] ;  /* 0x00006900ff0477ac */ /* 0x000ee40008000a00 */
[----:B---3--:R-:W-:Y:S02]  /*0300*/  UIADD3 UR6, UP1, UPT, UR4, 0x80, URZ ;  /* 0x0000008004067890 */ /* 0x008fe4000ff3e0ff */
[----:B------:R-:W-:Y:S02]  /*0310*/  UIADD3 UR4, UP0, UPT, UR4, 0x180, URZ ;  /* 0x0000018004047890 */ /* 0x000fe4000ff1e0ff */
[----:B------:R-:W-:Y:S02]  /*0320*/  UIADD3.X UR7, UPT, UPT, URZ, UR5, URZ, UP1, !UPT ;  /* 0x00000005ff077290 */ /* 0x000fe40008ffe4ff */
[----:B------:R-:W-:-:S07]  /*0330*/  UIADD3.X UR5, UPT, UPT, URZ, UR5, URZ, UP0, !UPT ;  /* 0x00000005ff057290 */ /* 0x000fce00087fe4ff */
[----:B------:R3:W-:Y:S02]  /*0340*/  UTMACCTL.PF [UR6] ;  /* 0x00000000060079b9 */ /* 0x0007e40008040000 */
[----:B------:R3:W-:Y:S02]  /*0350*/  UTMACCTL.PF [UR4] ;  /* 0x00000000040079b9 */ /* 0x0007e40008040000 */
[----:B---3--:R-:W-:Y:S01]  /*0360*/  NOP ;  /* 0x0000000000007918 */ /* 0x008fe20000000000 */
.L_x_5:
[----:B------:R-:W-:Y:S05]  /*0370*/  BSYNC.RECONVERGENT B0 ;  /* 0x0000000000007941 */ /* 0x000fea0003800200 */
.L_x_4:
[----:B------:R-:W-:Y:S04]  /*0380*/  BSSY.RECONVERGENT B0, `(.L_x_6) ;  /* 0x000000a000007945 */ /* 0x000fe80003800200 */
        /* <DEDUP_REMOVED lines=9> */
.L_x_7:
[----:B------:R-:W-:Y:S05]  /*0420*/  BSYNC.RECONVERGENT B0 ;  /* 0x0000000000007941 */ /* 0x000fea0003800200 */
.L_x_6:
[----:B------:R-:W3:Y:S01]  /*0430*/  LDCU.64 UR4, c[0x0][0x888] ;  /* 0x00011100ff0477ac */ /* 0x000ee20008000a00 */
[----:B------:R-:W-:Y:S02]  /*0440*/  UISETP.EQ.U32.AND UP2, UPT, UR8, URZ, UPT ;  /* 0x000000ff0800728c */ /* 0x000fe4000bf42070 */
[----:B------:R-:W-:Y:S02]  /*0450*/  UPLOP3.LUT UP3, UPT, UPT, UPT, UPT, 0x80, 0x8 ;  /* 0x000000000008789c */ /* 0x000fe40003f6f070 */
[----:B---3--:R-:W-:-:S04]  /*0460*/  UISETP.NE.U32.AND UP0, UPT, UR4, URZ, UPT ;  /* 0x000000ff0400728c */ /* 0x008fc8000bf05070 */
[----:B------:R-:W-:-:S04]  /*0470*/  UISETP.NE.AND.EX UP1, UPT, UR5, URZ, UPT, UP0 ;  /* 0x000000ff0500728c */ /* 0x000fc8000bf25300 */
[----:B------:R-:W-:-:S04]  /*0480*/  UISETP.EQ.OR.EX UP4, UPT, UR9, URZ, !UP1, UP2 ;  /* 0x000000ff0900728c */ /* 0x000fc8000cf82720 */
[----:B------:R-:W-:-:S06]  /*0490*/  UP2UR UR4, UPR, URZ, 0x10 ;  /* 0x00000010ff047883 */ /* 0x000fcc0008000000 */
[----:B------:R-:W-:Y:S01]  /*04a0*/  MOV R65, UR4 ;  /* 0x0000000400417c02 */ /* 0x000fe20008000f00 */
[----:B------:R-:W-:Y:S06]  /*04b0*/  BRA.U !UP4, `(.L_x_8) ;  /* 0x000000010c207547 */ /* 0x000fec000b800000 */
[----:B------:R-:W-:Y:S01]  /*04c0*/  UISETP.NE.U32.AND UP2, UPT, UR8, URZ, UPT ;  /* 0x000000ff0800728c */ /* 0x000fe2000bf45070 */
[----:B-----5:R-:W-:Y:S01]  /*04d0*/  FSETP.NEU.AND P0, PT, R27, RZ, PT ;  /* 0x000000ff1b00720b */ /* 0x020fe20003f0d000 */
[----:B------:R-:W-:Y:S02]  /*04e0*/  USEL UR4, URZ, 0xffffffff, UP1 ;  /* 0xffffffffff047887 */ /* 0x000fe40008800000 */
[----:B------:R-:W-:-:S10]  /*04f0*/  UISETP.NE.AND.EX UP2, UPT, UR9, URZ, UPT, UP2 ;  /* 0x000000ff0900728c */ /* 0x000fd4000bf45320 */
[----:B------:R-:W-:Y:S01]  /*0500*/  VOTEU.ANY UP0, P0 ;  /* 0x0000000000ff7886 */ /* 0x000fe20000000100 */
[----:B------:R-:W-:-:S04]  /*0510*/  @!UP2 USEL UR4, URZ, 0xffffffff, UP0 ;  /* 0xffffffffff04a887 */ /* 0x000fc80008000000 */
[----:B------:R-:W-:-:S04]  /*0520*/  ULOP3.LUT UR4, UR4, 0x1, URZ, 0xc0, !UPT ;  /* 0x0000000104047892 */ /* 0x000fc8000f8ec0ff */
[----:B------:R-:W-:-:S11]  /*0530*/  UISETP.NE.U32.AND UP3, UPT, UR4, 0x1, UPT ;  /* 0x000000010400788c */ /* 0x000fd6000bf65070 */
.L_x_8:
[----:B------:R-:W3:Y:S01]  /*0540*/  SHFL.IDX PT, R0, R61, RZ, 0x1f ;  /* 0x00001fff3d007589 */ /* 0x000ee200000e0000 */
[----:B------:R-:W-:Y:S02]  /*0550*/  UISETP.NE.AND UP5, UPT, UR18, 0x2, UPT ;  /* 0x000000021200788c */ /* 0x000fe4000bfa5270 */
[----:B------:R-:W-:Y:S02]  /*0560*/  UISETP.NE.AND UP0, UPT, UR18, 0x2, UPT ;  /* 0x000000021200788c */ /* 0x000fe4000bf05270 */
[----:B------:R-:W-:Y:S02]  /*0570*/  UISETP.NE.OR UP2, UPT, UR51, URZ, UP5 ;  /* 0x000000ff3300728c */ /* 0x000fe4000af45670 */
[----:B------:R-:W-:-:S04]  /*0580*/  USEL UR52, URZ, 0x1, UP0 ;  /* 0x00000001ff347887 */ /* 0x000fc80008000000 */
[----:B------:R-:W-:Y:S02]  /*0590*/  PLOP3.LUT P3, PT, P1, PT, UP2, 0xae, 0xea ;  /* 0x0000000000ea781c */ /* 0x000fe40000f6f52e */
[----:B---3--:R-:W-:-:S13]  /*05a0*/  ISETP.NE.AND P0, PT, R0, RZ, PT ;  /* 0x000000ff0000720c */ /* 0x008fda0003f05270 */
[----:B------:R-:W-:Y:S05]  /*05b0*/  @P0 BRA `(.L_x_9) ;  /* 0x0000000000680947 */ /* 0x000fea0003800000 */
[----:B------:R-:W3:Y:S01]  /*05c0*/  S2UR UR5, SR_CgaCtaId ;  /* 0x00000000000579c3 */ /* 0x000ee20000008800 */
[----:B------:R-:W-:Y:S01]  /*05d0*/  UMOV UR4, 0x400 ;  /* 0x0000040000047882 */ /* 0x000fe20000000000 */
[----:B------:R-:W-:Y:S01]  /*05e0*/  UMOV UR6, 0x1 ;  /* 0x0000000100067882 */ /* 0x000fe20000000000 */
[----:B------:R-:W-:Y:S01]  /*05f0*/  ELECT P0, URZ, PT ;  /* 0x0000000000ff782f */ /* 0x000fe20003800000 */
[----:B------:R-:W-:-:S04]  /*0600*/  UIADD3 UR6, UPT, UPT, -UR6, 0x100000, URZ ;  /* 0x0010000006067890 */ /* 0x000fc8000fffe1ff */
[----:B------:R-:W-:Y:S02]  /*0610*/  USHF.L.U32 UR7, UR6, 0xb, URZ ;  /* 0x0000000b06077899 */ /* 0x000fe400080006ff */
[----:B------:R-:W-:Y:S02]  /*0620*/  USHF.L.U32 UR6, UR6, 0x1, URZ ;  /* 0x0000000106067899 */ /* 0x000fe400080006ff */
[----:B---3--:R-:W-:Y:S01]  /*0630*/  ULEA UR4, UR5, UR4, 0x18 ;  /* 0x0000000405047291 */ /* 0x008fe2000f8ec0ff */
[----:B------:R-:W3:Y:S11]  /*0640*/  FENCE.VIEW.ASYNC.S ;  /* 0x00000000000073c6 */ /* 0x000ef60000000000 */
[----:B---3--:R3:W4:Y:S01]  /*0650*/  SYNCS.EXCH.64 URZ, [UR4], UR6 ;  /* 0x0000000604ff75b2 */ /* 0x0087220008000100 */
[----:B------:R3:W1:Y:S01]  /*0660*/  SYNCS.EXCH.64 URZ, [UR4+0x40], UR6 ;  /* 0x0000400604ff75b2 */ /* 0x0006620008000100 */
        /* <DEDUP_REMOVED lines=13> */
[----:B------:R3:W1:Y:S02]  /*0740*/  SYNCS.EXCH.64 URZ, [UR4+0x78], UR6 ;  /* 0x0000780604ff75b2 */ /* 0x0006640008000100 */
[----:B---3--:R-:W-:Y:S01]  /*0750*/  NOP ;  /* 0x0000000000007918 */ /* 0x008fe20000000000 */
.L_x_9:
[----:B------:R-:W3:Y:S01]  /*0760*/  SHFL.IDX PT, R0, R61, RZ, 0x1f ;  /* 0x00001fff3d007589 */ /* 0x000ee200000e0000 */
[----:B------:R-:W-:Y:S01]  /*0770*/  NOP ;  /* 0x0000000000007918 */ /* 0x000fe20000000000 */
[----:B---3--:R-:W-:-:S13]  /*0780*/  ISETP.NE.AND P0, PT, R0, 0x1, PT ;  /* 0x000000010000780c */ /* 0x008fda0003f05270 */
[----:B------:R-:W-:Y:S05]  /*0790*/  @P0 BRA `(.L_x_10) ;  /* 0x0000000000500947 */ /* 0x000fea0003800000 */
[----:B------:R-:W3:Y:S01]  /*07a0*/  S2UR UR5, SR_CgaCtaId ;  /* 0x00000000000579c3 */ /* 0x000ee20000008800 */
[----:B------:R-:W-:Y:S01]  /*07b0*/  UMOV UR4, 0x400 ;  /* 0x0000040000047882 */ /* 0x000fe20000000000 */
[----:B------:R-:W-:Y:S01]  /*07c0*/  UMOV UR8, 0x20 ;  /* 0x0000002000087882 */ /* 0x000fe20000000000 */
[----:B------:R-:W-:Y:S01]  /*07d0*/  UMOV UR6, 0x80 ;  /* 0x0000008000067882 */ /* 0x000fe20000000000 */
[----:B------:R-:W-:-:S04]  /*07e0*/  UIADD3 UR8, UPT, UPT, -UR8, 0x100000, URZ ;  /* 0x0010000008087890 */ /* 0x000fc8000fffe1ff */
[----:B------:R-:W-:Y:S02]  /*07f0*/  USHF.L.U32 UR9, UR8, 0xb, URZ ;  /* 0x0000000b08097899 */ /* 0x000fe400080006ff */
[----:B------:R-:W-:Y:S02]  /*0800*/  USHF.L.U32 UR8, UR8, 0x1, URZ ;  /* 0x0000000108087899 */ /* 0x000fe400080006ff */
[----:B------:R-:W-:-:S04]  /*0810*/  UIADD3 UR6, UPT, UPT, -UR6, 0x100000, URZ ;  /* 0x0010000006067890 */ /* 0x000fc8000fffe1ff */
[----:B------:R-:W-:Y:S02]  /*0820*/  USHF.L.U32 UR7, UR6, 0xb, URZ ;  /* 0x0000000b06077899 */ /* 0x000fe400080006ff */
[----:B------:R-:W-:Y:S01]  /*0830*/  USHF.L.U32 UR6, UR6, 0x1, URZ ;  /* 0x0000000106067899 */ /* 0x000fe200080006ff */
[----:B------:R-:W-:Y:S01]  /*0840*/  ELECT P0, URZ, PT ;  /* 0x0000000000ff782f */ /* 0x000fe20003800000 */
[----:B---3--:R-:W-:Y:S01]  /*0850*/  ULEA UR4, UR5, UR4, 0x18 ;  /* 0x0000000405047291 */ /* 0x008fe2000f8ec0ff */
[----:B------:R-:W3:Y:S11]  /*0860*/  FENCE.VIEW.ASYNC.S ;  /* 0x00000000000073c6 */ /* 0x000ef60000000000 */
[----:B---3--:R3:W1:Y:S01]  /*0870*/  SYNCS.EXCH.64 URZ, [UR4+0x80], UR8 ;  /* 0x0000800804ff75b2 */ /* 0x0086620008000100 */
[----:B------:R3:W1:Y:S01]  /*0880*/  SYNCS.EXCH.64 URZ, [UR4+0x98], UR6 ;  /* 0x0000980604ff75b2 */ /* 0x0006620008000100 */
[----:B------:R3:W1:Y:S01]  /*0890*/  SYNCS.EXCH.64 URZ, [UR4+0x88], UR8 ;  /* 0x0000880804ff75b2 */ /* 0x0006620008000100 */
[----:B------:R3:W1:Y:S01]  /*08a0*/  SYNCS.EXCH.64 URZ, [UR4+0xa0], UR6 ;  /* 0x0000a00604ff75b2 */ /* 0x0006620008000100 */
[----:B------:R3:W1:Y:S01]  /*08b0*/  SYNCS.EXCH.64 URZ, [UR4+0x90], UR8 ;  /* 0x0000900804ff75b2 */ /* 0x0006620008000100 */
[----:B------:R3:W1:Y:S01]  /*08c0*/  SYNCS.EXCH.64 URZ, [UR4+0xa8], UR6 ;  /* 0x0000a80604ff75b2 */ /* 0x0006620008000100 */
[----:B------:R-:W-:Y:S01]  /*08d0*/  NOP ;  /* 0x0000000000007918 */ /* 0x000fe20000000000 */
.L_x_10:
[----:B------:R-:W2:Y:S01]  /*08e0*/  SHFL.IDX PT, R0, R61, RZ, 0x1f ;  /* 0x00001fff3d007589 */ /* 0x000ea200000e0000 */
[----:B------:R-:W-:Y:S01]  /*08f0*/  NOP ;  /* 0x0000000000007918 */ /* 0x000fe20000000000 */
[----:B--2---:R-:W-:-:S13]  /*0900*/  ISETP.NE.AND P0, PT, R0, 0x3, PT ;  /* 0x000000030000780c */ /* 0x004fda0003f05270 */
[----:B------:R-:W-:Y:S05]  /*0910*/  @P0 BRA `(.L_x_11) ;  /* 0x0000000000300947 */ /* 0x000fea0003800000 */
[----:B------:R-:W2:Y:S01]  /*0920*/  S2UR UR5, SR_CgaCtaId ;  /* 0x00000000000579c3 */ /* 0x000ea20000008800 */
[----:B---3--:R-:W-:Y:S01]  /*0930*/  UMOV UR4, 0x400 ;  /* 0x0000040000047882 */ /* 0x008fe20000000000 */
[----:B------:R-:W-:Y:S01]  /*0940*/  UMOV UR6, 0x20 ;  /* 0x0000002000067882 */ /* 0x000fe20000000000 */
[----:B------:R-:W-:Y:S01]  /*0950*/  ELECT P0, URZ, PT ;  /* 0x0000000000ff782f */ /* 0x000fe20003800000 */
[----:B------:R-:W-:-:S04]  /*0960*/  UIADD3 UR6, UPT, UPT, -UR6, 0x100000, URZ ;  /* 0x0010000006067890 */ /* 0x000fc8000fffe1ff */
[----:B------:R-:W-:Y:S02]  /*0970*/  USHF.L.U32 UR7, UR6, 0xb, URZ ;  /* 0x0000000b06077899 */ /* 0x000fe400080006ff */
[----:B------:R-:W-:Y:S02]  /*0980*/  USHF.L.U32 UR6, UR6, 0x1, URZ ;  /* 0x0000000106067899 */ /* 0x000fe400080006ff */
[----:B--2---:R-:W-:Y:S01]  /*0990*/  ULEA UR4, UR5, UR4, 0x18 ;  /* 0x0000000405047291 */ /* 0x004fe2000f8ec0ff */
[----:B------:R-:W2:Y:S11]  /*09a0*/  FENCE.VIEW.ASYNC.S ;  /* 0x00000000000073c6 */ /* 0x000eb60000000000 */
[----:B--2---:R2:W3:Y:S01]  /*09b0*/  SYNCS.EXCH.64 URZ, [UR4+0xb0], UR6 ;  /* 0x0000b00604ff75b2 */ /* 0x0044e20008000100 */
[----:B------:R2:W1:Y:S01]  /*09c0*/  SYNCS.EXCH.64 URZ, [UR4+0xb8], UR6 ;  /* 0x0000b80604ff75b2 */ /* 0x0004620008000100 */
[----:B------:R-:W-:Y:S01]  /*09d0*/  NOP ;  /* 0x0000000000007918 */ /* 0x000fe20000000000 */
.L_x_11:
[----:B------:R-:W4:Y:S01]  /*09e0*/  SHFL.IDX PT, R0, R61, RZ, 0x1f ;  /* 0x00001fff3d007589 */ /* 0x000f2200000e0000 */
[----:B------:R-:W-:Y:S01]  /*09f0*/  NOP ;  /* 0x0000000000007918 */ /* 0x000fe20000000000 */
[----:B----4-:R-:W-:-:S13]  /*0a00*/  ISETP.NE.AND P0, PT, R0, 0x4, PT ;  /* 0x000000040000780c */ /* 0x010fda0003f05270 */
[----:B------:R-:W-:Y:S05]  /*0a10*/  @P0 BRA `(.L_x_12) ;  /* 0x0000000000440947 */ /* 0x000fea0003800000 */
[----:B------:R-:W4:Y:S01]  /*0a20*/  S2UR UR5, SR_CgaCtaId ;  /* 0x00000000000579c3 */ /* 0x000f220000008800 */
[----:B--23--:R-:W-:Y:S01]  /*0a30*/  UMOV UR4, 0x1e0 ;  /* 0x000001e000047882 */ /* 0x00cfe20000000000 */
[----:B------:R-:W-:Y:S01]  /*0a40*/  UMOV UR6, 0x400 ;  /* 0x0000040000067882 */ /* 0x000fe20000000000 */
[----:B------:R-:W-:Y:S01]  /*0a50*/  USEL UR4, UR4, 0x1a0, UP3 ;  /* 0x000001a004047887 */ /* 0x000fe20009800000 */
[----:B------:R-:W-:Y:S01]  /*0a60*/  UMOV UR8, 0x1 ;  /* 0x0000000100087882 */ /* 0x000fe20000000000 */
[----:B------:R-:W-:Y:S01]  /*0a70*/  ELECT P0, URZ, PT ;  /* 0x0000000000ff782f */ /* 0x000fe20003800000 */
[----:B------:R-:W-:-:S04]  /*0a80*/  UIADD3 UR8, UPT, UPT, -UR8, 0x100000, URZ ;  /* 0x0010000008087890 */ /* 0x000fc8000fffe1ff */
[----:B------:R-:W-:Y:S02]  /*0a90*/  USHF.L.U32 UR9, UR8, 0xb, URZ ;  /* 0x0000000b08097899 */ /* 0x000fe400080006ff */
[----:B------:R-:W-:Y:S02]  /*0aa0*/  USHF.L.U32 UR8, UR8, 0x1, URZ ;  /* 0x0000000108087899 */ /* 0x000fe400080006ff */
[----:B----4-:R-:W-:Y:S02]  /*0ab0*/  ULEA UR6, UR5, UR6, 0x18 ;  /* 0x0000000605067291 */ /* 0x010fe4000f8ec0ff */
[----:B------:R-:W-:-:S04]  /*0ac0*/  UIADD3 UR4, UPT, UPT, -UR4, 0x100000, URZ ;  /* 0x0010000004047890 */ /* 0x000fc8000fffe1ff */
[----:B------:R-:W-:Y:S02]  /*0ad0*/  USHF.L.U32 UR5, UR4, 0xb, URZ ;  /* 0x0000000b04057899 */ /* 0x000fe400080006ff */
[----:B------:R-:W-:Y:S01]  /*0ae0*/  USHF.L.U32 UR4, UR4, 0x1, URZ ;  /* 0x0000000104047899 */ /* 0x000fe200080006ff */
[----:B------:R-:W2:Y:S03]  /*0af0*/  FENCE.VIEW.ASYNC.S ;  /* 0x00000000000073c6 */ /* 0x000ea60000000000 */
[----:B--2---:R4:W2:Y:S08]  /*0b00*/  SYNCS.EXCH.64 URZ, [UR6+0xc0], UR8 ;  /* 0x0000c00806ff75b2 */ /* 0x0048b00008000100 */
[----:B------:R4:W3:Y:S02]  /*0b10*/  SYNCS.EXCH.64 URZ, [UR6+0xc8], UR4 ;  /* 0x0000c80406ff75b2 */ /* 0x0008e40008000100 */
[----:B----4-:R-:W-:Y:S01]  /*0b20*/  NOP ;  /* 0x0000000000007918 */ /* 0x010fe20000000000 */
.L_x_12:
[----:B------:R-:W4:Y:S01]  /*0b30*/  SHFL.IDX PT, R0, R61, RZ, 0x1f ;  /* 0x00001fff3d007589 */ /* 0x000f2200000e0000 */
[----:B------:R-:W-:Y:S01]  /*0b40*/  ISETP.NE.OR P1, PT, RZ, UR18, !P1 ;  /* 0x00000012ff007c0c */ /* 0x000fe2000cf25670 */
[----:B------:R-:W-:Y:S01]  /*0b50*/  NOP ;  /* 0x0000000000007918 */ /* 0x000fe20000000000 */
[----:B----4-:R-:W-:-:S13]  /*0b60*/  ISETP.NE.AND P0, PT, R0, 0x5, PT ;  /* 0x000000050000780c */ /* 0x010fda0003f05270 */
[----:B------:R-:W-:Y:S05]  /*0b70*/  @P0 BRA `(.L_x_13) ;  /* 0x0000000000480947 */ /* 0x000fea0003800000 */
[----:B------:R-:W4:Y:S01]  /*0b80*/  S2UR UR5, SR_CgaCtaId ;  /* 0x00000000000579c3 */ /* 0x000f220000008800 */
[----:B--23--:R-:W-:Y:S01]  /*0b90*/  UMOV UR4, 0x400 ;  /* 0x0000040000047882 */ /* 0x00cfe20000000000 */
        /* <DEDUP_REMOVED lines=9> */
[----:B----4-:R-:W-:Y:S01]  /*0c30*/  ULEA UR4, UR5, UR4, 0x18 ;  /* 0x0000000405047291 */ /* 0x010fe2000f8ec0ff */
[----:B------:R-:W2:Y:S11]  /*0c40*/  FENCE.VIEW.ASYNC.S ;  /* 0x00000000000073c6 */ /* 0x000eb60000000000 */
[----:B--2---:R4:W2:Y:S01]  /*0c50*/  SYNCS.EXCH.64 URZ, [UR4+0xd0], UR6 ;  /* 0x0000d00604ff75b2 */ /* 0x0048a20008000100 */
[----:B------:R4:W3:Y:S01]  /*0c60*/  SYNCS.EXCH.64 URZ, [UR4+0xe0], UR8 ;  /* 0x0000e00804ff75b2 */ /* 0x0008e20008000100 */
[----:B------:R4:W1:Y:S01]  /*0c70*/  SYNCS.EXCH.64 URZ, [UR4+0xd8], UR6 ;  /* 0x0000d80604ff75b2 */ /* 0x0008620008000100 */
[----:B------:R4:W1:Y:S02]  /*0c80*/  SYNCS.EXCH.64 URZ, [UR4+0xe8], UR8 ;  /* 0x0000e80804ff75b2 */ /* 0x0008640008000100 */
[----:B----4-:R-:W-:Y:S01]  /*0c90*/  NOP ;  /* 0x0000000000007918 */ /* 0x010fe20000000000 */
.L_x_13:
[----:B--23--:R-:W2:Y:S01]  /*0ca0*/  S2UR UR7, SR_CgaCtaId ;  /* 0x00000000000779c3 */ /* 0x00cea20000008800 */
[----:B------:R-:W-:Y:S01]  /*0cb0*/  VOTEU.ALL UP0, P1 ;  /* 0x0000000000ff7886 */ /* 0x000fe20000800000 */
[----:B------:R-:W-:Y:S01]  /*0cc0*/  UMOV UR4, 0x20 ;  /* 0x0000002000047882 */ /* 0x000fe20000000000 */
[----:B------:R-:W-:Y:S01]  /*0cd0*/  NOP ;  /* 0x0000000000007918 */ /* 0x000fe20000000000 */
[----:B-1----:R-:W-:Y:S01]  /*0ce0*/  LOP3.LUT R3, R66, 0x1f, RZ, 0xc0, !PT ;  /* 0x0000001f42037812 */ /* 0x002fe200078ec0ff */
[----:B------:R-:W-:Y:S01]  /*0cf0*/  UISETP.NE.AND UP4, UPT, UR18, URZ, UPT ;  /* 0x000000ff1200728c */ /* 0x000fe2000bf85270 */
[----:B------:R-:W-:Y:S01]  /*0d00*/  @!UP0 UMOV UR6, 0x400 ;  /* 0x0000040000068882 */ /* 0x000fe20000000000 */
[----:B------:R-:W-:-:S04]  /*0d10*/  @!UP0 UIADD3 UR4, UPT, UPT, -UR4, 0x100000, URZ ;  /* 0x0010000004048890 */ /* 0x000fc8000fffe1ff */
[----:B------:R-:W-:Y:S02]  /*0d20*/  @!UP0 USHF.L.U32 UR5, UR4, 0xb, URZ ;  /* 0x0000000b04058899 */ /* 0x000fe400080006ff */
[----:B------:R-:W-:Y:S02]  /*0d30*/  @!UP0 USHF.L.U32 UR4, UR4, 0x1, URZ ;  /* 0x0000000104048899 */ /* 0x000fe400080006ff */
[----:B--2---:R-:W-:Y:S01]  /*0d40*/  @!UP0 ULEA UR6, UR7, UR6, 0x18 ;  /* 0x0000000607068291 */ /* 0x004fe2000f8ec0ff */
[----:B------:R-:W1:Y:S01]  /*0d50*/  LDCU UR7, c[0x0][0x36c] ;  /* 0x00006d80ff0777ac */ /* 0x000e620008000800 */
[----:B------:R-:W-:Y:S01]  /*0d60*/  VOTEU.ALL UP0, P1 ;  /* 0x0000000000ff7886 */ /* 0x000fe20000800000 */
[----:B------:R-:W2:Y:S09]  /*0d70*/  FENCE.VIEW.ASYNC.S ;  /* 0x00000000000073c6 */ /* 0x000eb20000000000 */
[----:B--2---:R2:W3:Y:S01]  /*0d80*/  @!UP0 SYNCS.EXCH.64 URZ, [UR6+0xf0], UR4 ;  /* 0x0000f00406ff85b2 */ /* 0x0044e20008000100 */
[----:B-1----:R-:W-:-:S09]  /*0d90*/  UISETP.EQ.U32.AND UP6, UPT, UR7, 0x1, UPT ;  /* 0x000000010700788c */ /* 0x002fd2000bfc2070 */
[----:B--2---:R-:W-:Y:S05]  /*0da0*/  BRA.U !UP6, `(.L_x_14) ;  /* 0x000000010e087547 */ /* 0x004fea000b800000 */
[----:B---3--:R-:W-:Y:S01]  /*0db0*/  UCGABAR_ARV ;  /* 0x00000000000079c7 */ /* 0x008fe20008000000 */
[----:B------:R-:W-:Y:S05]  /*0dc0*/  BRA `(.L_x_15) ;  /* 0x0000000000047947 */ /* 0x000fea0003800000 */
.L_x_14:
[----:B---3--:R-:W-:Y:S01]  /*0dd0*/  NOP ;  /* 0x0000000000007918 */ /* 0x008fe20000000000 */
.L_x_15:
[----:B------:R-:W1:Y:S01]  /*0de0*/  S2UR UR22, SR_CTAID.X ;  /* 0x00000000001679c3 */ /* 0x000e620000002500 */
[----:B------:R-:W-:-:S05]  /*0df0*/  CS2R.32 R64, SR_CgaSize ;  /* 0x0000000000407805 */ /* 0x000fca0000008a00 */
[----:B------:R-:W-:-:S05]  /*0e00*/  IMAD R64, R64, -0xa0, RZ ;  /* 0xffffff6040407824 */ /* 0x000fca00078e02ff */
[----:B------:R-:W-:-:S14]  /*0e10*/  R2UR UR5, R64 ;  /* 0x00000000400572ca */ /* 0x000fdc00000e0000 */
[----:B------:R-:W2:Y:S01]  /*0e20*/  LDCU UR5, c[0x0][UR5+0x2b0] ;  /* 0x00005600050577ac */ /* 0x000ea20008000800 */
[----:B------:R-:W-:-:S05]  /*0e30*/  CS2R.32 R64, SR_CgaSize ;  /* 0x0000000000407805 */ /* 0x000fca0000008a00 */
[----:B------:R-:W-:-:S05]  /*0e40*/  IMAD R64, R64, -0xa0, RZ ;  /* 0xffffff6040407824 */ /* 0x000fca00078e02ff */
[----:B------:R-:W-:-:S14]  /*0e50*/  R2UR UR4, R64 ;  /* 0x00000000400472ca */ /* 0x000fdc00000e0000 */
[----:B------:R-:W3:Y:S01]  /*0e60*/  LDCU UR4, c[0x0][UR4+0x2b4] ;  /* 0x00005680040477ac */ /* 0x000ee20008000800 */
[----:B------:R-:W4:Y:S01]  /*0e70*/  S2UR UR19, SR_CTAID.Y ;  /* 0x00000000001379c3 */ /* 0x000f220000002600 */
[----:B------:R-:W-:-:S05]  /*0e80*/  CS2R.32 R64, SR_CgaSize ;  /* 0x0000000000407805 */ /* 0x000fca0000008a00 */
[----:B------:R-:W-:-:S05]  /*0e90*/  IMAD R64, R64, -0xa0, RZ ;  /* 0xffffff6040407824 */ /* 0x000fca00078e02ff */
[----:B------:R-:W-:-:S14]  /*0ea0*/  R2UR UR7, R64 ;  /* 0x00000000400772ca */ /* 0x000fdc00000e0000 */
[----:B------:R-:W3:Y:S01]  /*0eb0*/  LDCU UR7, c[0x0][UR7+0x2a0] ;  /* 0x00005400070777ac */ /* 0x000ee20008000800 */
[----:B------:R-:W-:-:S05]  /*0ec0*/  CS2R.32 R64, SR_CgaSize ;  /* 0x0000000000407805 */ /* 0x000fca0000008a00 */
[----:B------:R-:W-:-:S05]  /*0ed0*/  IMAD R64, R64, -0xa0, RZ ;  /* 0xffffff6040407824 */ /* 0x000fca00078e02ff */
[----:B------:R-:W-:-:S14]  /*0ee0*/  R2UR UR8, R64 ;  /* 0x00000000400872ca */ /* 0x000fdc00000e0000 */
[----:B------:R-:W3:Y:S01]  /*0ef0*/  LDCU UR8, c[0x0][UR8+0x2a4] ;  /* 0x00005480080877ac */ /* 0x000ee20008000800 */
[----:B------:R-:W3:Y:S01]  /*0f00*/  LDCU UR20, c[0x0][0xb24] ;  /* 0x00016480ff1477ac */ /* 0x000ee20008000800 */
[----:B------:R-:W3:Y:S01]  /*0f10*/  LDCU UR39, c[0x0][0xb24] ;  /* 0x00016480ff2777ac */ /* 0x000ee20008000800 */
[----:B-1----:R-:W-:Y:S01]  /*0f20*/  I2FP.F32.U32 R2, UR22 ;  /* 0x0000001600027c45 */ /* 0x002fe20008201000 */
[----:B------:R-:W1:Y:S04]  /*0f30*/  LDCU UR24, c[0x0][0xb30] ;  /* 0x00016600ff1877ac */ /* 0x000e680008000800 */
[----:B--2---:R-:W-:Y:S01]  /*0f40*/  FMUL R2, R2, UR5 ;  /* 0x0000000502027c20 */ /* 0x004fe20008400000 */
[----:B----4-:R-:W-:-:S05]  /*0f50*/  I2FP.F32.U32 R0, UR19 ;  /* 0x0000001300007c45 */ /* 0x010fca0008201000 */
[----:B------:R-:W2:Y:S01]  /*0f60*/  F2I.U32.TRUNC.NTZ R2, R2 ;  /* 0x0000000200027305 */ /* 0x000ea2000020f000 */
[----:B---3--:R-:W-:-:S07]  /*0f70*/  FMUL R0, R0, UR4 ;  /* 0x0000000400007c20 */ /* 0x008fce0008400000 */
[----:B------:R-:W3:Y:S01]  /*0f80*/  F2I.U32.TRUNC.NTZ R0, R0 ;  /* 0x0000000000007305 */ /* 0x000ee2000020f000 */
[----:B--2---:R-:W-:Y:S02]  /*0f90*/  R2UR UR4, R2 ;  /* 0x00000000020472ca */ /* 0x004fe400000e0000 */
[----:B------:R-:W-:Y:S02]  /*0fa0*/  PRMT R2, RZ, 0x7610, R2 ;  /* 0x00007610ff027816 */ /* 0x000fe40000000002 */
[----:B---3--:R-:W-:Y:S02]  /*0fb0*/  R2UR UR6, R0 ;  /* 0x00000000000672ca */ /* 0x008fe400000e0000 */
[----:B------:R-:W-:-:S07]  /*0fc0*/  PRMT R0, RZ, 0x7610, R0 ;  /* 0x00007610ff007816 */ /* 0x000fce0000000000 */
[----:B------:R-:W-:-:S04]  /*0fd0*/  UIADD3 UR5, UPT, UPT, -UR4, URZ, URZ ;  /* 0x000000ff04057290 */ /* 0x000fc8000fffe1ff */
[----:B------:R-:W-:Y:S02]  /*0fe0*/  UIMAD UR5, UR7, UR5, UR22 ;  /* 0x00000005070572a4 */ /* 0x000fe4000f8e0216 */
[----:B------:R-:W-:-:S04]  /*0ff0*/  UIADD3 UR4, UPT, UPT, -UR6, URZ, URZ ;  /* 0x000000ff06047290 */ /* 0x000fc8000fffe1ff */
[----:B------:R-:W-:Y:S01]  /*1000*/  IMAD.U32 R64, RZ, RZ, UR5 ;  /* 0x00000005ff407e24 */ /* 0x000fe2000f8e00ff */
[----:B------:R-:W-:-:S06]  /*1010*/  UIMAD UR4, UR8, UR4, UR19 ;  /* 0x00000004080472a4 */ /* 0x000fcc000f8e0213 */
[----:B------:R-:W-:Y:S01]  /*1020*/  IMAD.U32 R63, RZ, RZ, UR4 ;  /* 0x00000004ff3f7e24 */ /* 0x000fe2000f8e00ff */
[----:B-1----:R-:W-:Y:S06]  /*1030*/  BRA.U UP4, `(.L_x_16) ;  /* 0x0000000104307547 */ /* 0x002fec000b800000 */
[----:B------:R-:W-:Y:S01]  /*1040*/  R2UR UR5, R63 ;  /* 0x000000003f0572ca */ /* 0x000fe200000e0000 */
[----:B------:R-:W-:Y:S01]  /*1050*/  UMOV UR7, 0x3 ;  /* 0x0000000300077882 */ /* 0x000fe20000000000 */
[----:B------:R-:W-:-:S11]  /*1060*/  R2UR UR4, R64 ;  /* 0x00000000400472ca */ /* 0x000fd600000e0000 */
[----:B------:R-:W-:-:S04]  /*1070*/  UISETP.NE.AND UP0, UPT, UR5, URZ, UPT ;  /* 0x000000ff0500728c */ /* 0x000fc8000bf05270 */
[----:B------:R-:W-:Y:S02]  /*1080*/  UISETP.LT.U32.OR UP0, UPT, UR4, 0x2, !UP0 ;  /* 0x000000020400788c */ /* 0x000fe4000c701470 */
[----:B------:R-:W-:Y:S02]  /*1090*/  ULOP3.LUT UR4, UR4, 0xfffffffe, URZ, 0xc0, !UPT ;  /* 0xfffffffe04047892 */ /* 0x000fe4000f8ec0ff */
[----:B------:R-:W-:Y:S02]  /*10a0*/  USEL UR6, URZ, 0x1, !UP0 ;  /* 0x00000001ff067887 */ /* 0x000fe4000c000000 */
[----:B------:R-:W-:Y:S02]  /*10b0*/  USEL UR5, URZ, 0x2, !UP0 ;  /* 0x00000002ff057887 */ /* 0x000fe4000c000000 */
[----:B------:R-:W-:Y:S02]  /*10c0*/  USHF.L.U32 UR4, UR7, UR4, URZ ;  /* 0x0000000407047299 */ /* 0x000fe400080006ff */
[----:B------:R-:W-:-:S04]  /*10d0*/  UIADD3 UR5, UPT, UPT, UR6, UR5, URZ ;  /* 0x0000000506057290 */ /* 0x000fc8000fffe0ff */
[----:B------:R-:W-:Y:S02]  /*10e0*/  IMAD.U32 R0, RZ, RZ, UR4 ;  /* 0x00000004ff007e24 */ /* 0x000fe4000f8e00ff */
[----:B------:R-:W-:-:S07]  /*10f0*/  IMAD.U32 R2, RZ, RZ, UR5 ;  /* 0x00000005ff027e24 */ /* 0x000fce000f8e00ff */
.L_x_16:
[----:B------:R-:W1:Y:S01]  /*1100*/  S2UR UR49, SR_CTAID.Z ;  /* 0x00000000003179c3 */ /* 0x000e620000002700 */
[----:B------:R-:W-:Y:S01]  /*1110*/  UISETP.GE.AND UP0, UPT, UR20, 0x1, UPT ;  /* 0x000000011400788c */ /* 0x000fe2000bf06270 */
[----:B------:R-:W-:-:S08]  /*1120*/  UMOV UR21, UR22 ;  /* 0x0000001600157c82 */ /* 0x000fd00008000000 */
[----:B------:R-:W-:Y:S05]  /*1130*/  BRA.U !UP0, `(.L_x_17) ;  /* 0x0000000108d47547 */ /* 0x000fea000b800000 */
[----:B------:R-:W2:Y:S01]  /*1140*/  LDCU.128 UR12, c[0x0][0xb10] ;  /* 0x00016200ff0c77ac */ /* 0x000ea20008000c00 */
[----:B------:R-:W3:Y:S01]  /*1150*/  LDCU UR23, c[0x0][0xb0c] ;  /* 0x00016180ff1777ac */ /* 0x000ee20008000800 */
[----:B------:R-:W4:Y:S01]  /*1160*/  LDCU UR6, c[0x0][0x370] ;  /* 0x00006e00ff0677ac */ /* 0x000f220008000800 */
[----:B------:R-:W1:Y:S01]  /*1170*/  LDCU UR7, c[0x0][0x374] ;  /* 0x00006e80ff0777ac */ /* 0x000e620008000800 */
[----:B------:R-:W1:Y:S01]  /*1180*/  LDCU UR21, c[0x0][0xb20] ;  /* 0x00016400ff1577ac */ /* 0x000e620008000800 */
[----:B--2---:R-:W-:Y:S02]  /*1190*/  UIMAD.WIDE.U32 UR4, UR22, UR12, URZ ;  /* 0x0000000c160472a5 */ /* 0x004fe4000f8e00ff */
[----:B---3--:R-:W-:Y:S01]  /*11a0*/  UISETP.NE.AND UP0, UPT, UR23, 0x1, UPT ;  /* 0x000000011700788c */ /* 0x008fe2000bf05270 */
[----:B------:R-:W2:Y:S01]  /*11b0*/  LDCU.64 UR8, c[0x0][0xb28] ;  /* 0x00016500ff0877ac */ /* 0x000ea20008000a00 */
[----:B----4-:R-:W-:-:S03]  /*11c0*/  UIMAD.WIDE.U32 UR10, UR6, UR12, URZ ;  /* 0x0000000c060a72a5 */ /* 0x010fc6000f8e00ff */
[----:B------:R-:W-:Y:S01]  /*11d0*/  UMOV UR4, UR5 ;  /* 0x0000000500047c82 */ /* 0x000fe20008000000 */
[----:B------:R-:W-:Y:S02]  /*11e0*/  UISETP.NE.AND UP2, UPT, UR20, 0x1, UPT ;  /* 0x000000011400788c */ /* 0x000fe4000bf45270 */
[----:B------:R-:W-:Y:S01]  /*11f0*/  USHF.R.U32.HI UR4, URZ, UR13, UR4 ;  /* 0x0000000dff047299 */ /* 0x000fe20008011604 */
[----:B------:R-:W-:Y:S01]  /*1200*/  UMOV UR10, UR11 ;  /* 0x0000000b000a7c82 */ /* 0x000fe20008000000 */
[----:B------:R-:W-:Y:S02]  /*1210*/  UIMAD.WIDE.U32 UR16, UR19, UR15, URZ ;  /* 0x0000000f131072a5 */ /* 0x000fe4000f8e00ff */
[----:B------:R-:W-:Y:S02]  /*1220*/  USEL UR5, UR22, UR4, !UP0 ;  /* 0x0000000416057287 */ /* 0x000fe4000c000000 */
[----:B------:R-:W-:Y:S02]  /*1230*/  @UP0 USHF.R.U32.HI UR6, URZ, UR13, UR10 ;  /* 0x0000000dff060299 */ /* 0x000fe4000801160a */
[----:B------:R-:W-:-:S02]  /*1240*/  UISETP.NE.AND UP0, UPT, UR14, 0x1, UPT ;  /* 0x000000010e00788c */ /* 0x000fc4000bf05270 */
[----:B-1----:R-:W-:Y:S02]  /*1250*/  UIMAD.WIDE.U32 UR10, UR7, UR15, URZ ;  /* 0x0000000f070a72a5 */ /* 0x002fe4000f8e00ff */
[----:B--2---:R-:W-:Y:S01]  /*1260*/  UIMAD.WIDE.U32 UR12, UR6, UR8, URZ ;  /* 0x00000008060c72a5 */ /* 0x004fe2000f8e00ff */
[----:B------:R-:W-:Y:S02]  /*1270*/  UMOV UR4, UR17 ;  /* 0x0000001100047c82 */ /* 0x000fe40008000000 */
[----:B------:R-:W-:Y:S02]  /*1280*/  USHF.R.U32.HI UR4, URZ, UR21, UR4 ;  /* 0x00000015ff047299 */ /* 0x000fe40008011604 */
[----:B------:R-:W-:Y:S02]  /*1290*/  UMOV UR10, UR11 ;  /* 0x0000000b000a7c82 */ /* 0x000fe40008000000 */
[----:B------:R-:W-:Y:S01]  /*12a0*/  UMOV UR12, UR13 ;  /* 0x0000000d000c7c82 */ /* 0x000fe20008000000 */
[----:B------:R-:W-:-:S02]  /*12b0*/  @UP0 USHF.R.U32.HI UR7, URZ, UR21, UR10 ;  /* 0x00000015ff070299 */ /* 0x000fc4000801160a */
[----:B------:R-:W-:Y:S02]  /*12c0*/  USEL UR4, UR19, UR4, !UP0 ;  /* 0x0000000413047287 */ /* 0x000fe4000c000000 */
[----:B------:R-:W-:Y:S02]  /*12d0*/  UIMAD.WIDE.U32 UR10, UR7, UR8, URZ ;  /* 0x00000008070a72a5 */ /* 0x000fe4000f8e00ff */
[----:B------:R-:W-:Y:S02]  /*12e0*/  @UP2 USHF.R.U32.HI UR6, URZ, UR9, UR12 ;  /* 0x00000009ff062299 */ /* 0x000fe4000801160c */
[----:B------:R-:W-:Y:S02]  /*12f0*/  UIMAD.WIDE.U32 UR12, UR4, UR8, URZ ;  /* 0x00000008040c72a5 */ /* 0x000fe4000f8e00ff */
[----:B------:R-:W-:Y:S01]  /*1300*/  UIADD3 UR21, UPT, UPT, -UR5, URZ, URZ ;  /* 0x000000ff05157290 */ /* 0x000fe2000fffe1ff */
[----:B------:R-:W-:Y:S02]  /*1310*/  UMOV UR10, UR11 ;  /* 0x0000000b000a7c82 */ /* 0x000fe40008000000 */
[----:B------:R-:W-:-:S02]  /*1320*/  @UP2 USHF.R.U32.HI UR7, URZ, UR9, UR10 ;  /* 0x00000009ff072299 */ /* 0x000fc4000801160a */
[----:B------:R-:W-:Y:S02]  /*1330*/  UIMAD UR10, UR6, UR20, URZ ;  /* 0x00000014060a72a4 */ /* 0x000fe4000f8e02ff */
[----:B------:R-:W-:Y:S02]  /*1340*/  UIMAD UR7, UR7, UR20, URZ ;  /* 0x00000014070772a4 */ /* 0x000fe4000f8e02ff */
[----:B------:R-:W-:Y:S02]  /*1350*/  UIMAD UR21, UR23, UR21, UR22 ;  /* 0x00000015171572a4 */ /* 0x000fe4000f8e0216 */
[----:B------:R-:W-:-:S03]  /*1360*/  UISETP.GE.AND UP0, UPT, UR4, UR7, UPT ;  /* 0x000000070400728c */ /* 0x000fc6000bf06270 */
[----:B------:R-:W-:Y:S01]  /*1370*/  UMOV UR7, UR13 ;  /* 0x0000000d00077c82 */ /* 0x000fe20008000000 */
[----:B------:R-:W-:Y:S02]  /*1380*/  UISETP.GE.OR UP0, UPT, UR5, UR10, UP0 ;  /* 0x0000000a0500728c */ /* 0x000fe40008706670 */
[----:B------:R-:W-:Y:S02]  /*1390*/  UIMAD.WIDE.U32 UR10, UR5, UR8, URZ ;  /* 0x00000008050a72a5 */ /* 0x000fe4000f8e00ff */
[----:B------:R-:W-:Y:S02]  /*13a0*/  USHF.R.U32.HI UR7, URZ, UR9, UR7 ;  /* 0x00000009ff077299 */ /* 0x000fe40008011607 */
[----:B------:R-:W-:Y:S02]  /*13b0*/  UIADD3 UR10, UPT, UPT, -UR4, URZ, URZ ;  /* 0x000000ff040a7290 */ /* 0x000fe4000fffe1ff */
[----:B------:R-:W-:Y:S02]  /*13c0*/  USEL UR7, UR4, UR7, !UP2 ;  /* 0x0000000704077287 */ /* 0x000fe4000d000000 */
[----:B------:R-:W-:Y:S01]  /*13d0*/  UIMAD UR10, UR14, UR10, UR19 ;  /* 0x0000000a0e0a72a4 */ /* 0x000fe2000f8e0213 */
[----:B------:R-:W-:-:S02]  /*13e0*/  @!UP0 UMOV UR8, UR11 ;  /* 0x0000000b00088c82 */ /* 0x000fc40008000000 */
[----:B------:R-:W-:Y:S02]  /*13f0*/  @!UP0 USHF.R.U32.HI UR8, URZ, UR9, UR8 ;  /* 0x00000009ff088299 */ /* 0x000fe40008011608 */
[----:B------:R-:W-:Y:S02]  /*1400*/  UIADD3 UR9, UPT, UPT, -UR7, URZ, URZ ;  /* 0x000000ff07097290 */ /* 0x000fe4000fffe1ff */
[----:B------:R-:W-:Y:S02]  /*1410*/  @!UP0 USEL UR8, UR5, UR8, !UP2 ;  /* 0x0000000805088287 */ /* 0x000fe4000d000000 */
[----:B------:R-:W-:Y:S02]  /*1420*/  UIMAD UR9, UR20, UR9, UR4 ;  /* 0x00000009140972a4 */ /* 0x000fe4000f8e0204 */
[----:B------:R-:W-:Y:S02]  /*1430*/  @!UP0 UIADD3 UR7, UPT, UPT, UR7, -UR8, URZ ;  /* 0x8000000807078290 */ /* 0x000fe4000fffe0ff */
[----:B------:R-:W-:-:S02]  /*1440*/  @!UP0 UIMAD UR6, UR9, UR6, UR8 ;  /* 0x00000006090682a4 */ /* 0x000fc4000f8e0208 */
[----:B------:R-:W-:-:S04]  /*1450*/  @!UP0 UIMAD UR4, UR7, UR20, UR5 ;  /* 0x00000014070482a4 */ /* 0x000fc8000f8e0205 */
[----:B------:R-:W-:Y:S01]  /*1460*/  UIMAD UR19, UR4, UR14, UR10 ;  /* 0x0000000e041372a4 */ /* 0x000fe2000f8e020a */
[----:B------:R-:W-:Y:S02]  /*1470*/  @!UP0 UMOV UR5, UR6 ;  /* 0x0000000600058c82 */ /* 0x000fe40008000000 */
[----:B------:R-:W-:-:S12]  /*1480*/  UIMAD UR21, UR5, UR23, UR21 ;  /* 0x00000017051572a4 */ /* 0x000fd8000f8e0215 */
.L_x_17:
[----:B------:R-:W-:-:S09]  /*1490*/  UISETP.NE.AND UP0, UPT, UR24, 0x1, UPT ;  /* 0x000000011800788c */ /* 0x000fd2000bf05270 */
[----:B------:R-:W-:Y:S05]  /*14a0*/  BRA.U UP0, `(.L_x_18) ;  /* 0x0000000100407547 */ /* 0x000fea000b800000 */
[----:B------:R-:W2:Y:S01]  /*14b0*/  LDCU.128 UR8, c[0x0][0xb10] ;  /* 0x00016200ff0877ac */ /* 0x000ea20008000c00 */
[----:B------:R-:W3:Y:S01]  /*14c0*/  LDCU UR12, c[0x0][0xb0c] ;  /* 0x00016180ff0c77ac */ /* 0x000ee20008000800 */
[----:B------:R-:W4:Y:S01]  /*14d0*/  LDCU UR13, c[0x0][0xb20] ;  /* 0x00016400ff0d77ac */ /* 0x000f220008000800 */
[----:B--2---:R-:W-:Y:S02]  /*14e0*/  UIMAD.WIDE.U32 UR4, UR21, UR8, URZ ;  /* 0x00000008150472a5 */ /* 0x004fe4000f8e00ff */
[----:B------:R-:W-:Y:S02]  /*14f0*/  UIMAD.WIDE.U32 UR6, UR19, UR11, URZ ;  /* 0x0000000b130672a5 */ /* 0x000fe4000f8e00ff */
[----:B---3--:R-:W-:Y:S02]  /*1500*/  UISETP.NE.AND UP0, UPT, UR12, 0x1, UPT ;  /* 0x000000010c00788c */ /* 0x008fe4000bf05270 */
[----:B------:R-:W-:-:S03]  /*1510*/  USHF.R.U32.HI UR5, URZ, UR9, UR5 ;  /* 0x00000009ff057299 */ /* 0x000fc60008011605 */
[----:B------:R-:W-:Y:S01]  /*1520*/  UMOV UR4, UR7 ;  /* 0x0000000700047c82 */ /* 0x000fe20008000000 */
[----:B------:R-:W-:Y:S02]  /*1530*/  USEL UR5, UR21, UR5, !UP0 ;  /* 0x0000000515057287 */ /* 0x000fe4000c000000 */
[----:B------:R-:W-:Y:S02]  /*1540*/  UISETP.NE.AND UP0, UPT, UR10, 0x1, UPT ;  /* 0x000000010a00788c */ /* 0x000fe4000bf05270 */
[----:B----4-:R-:W-:-:S04]  /*1550*/  USHF.R.U32.HI UR4, URZ, UR13, UR4 ;  /* 0x0000000dff047299 */ /* 0x010fc80008011604 */
[----:B------:R-:W-:-:S04]  /*1560*/  USEL UR4, UR19, UR4, !UP0 ;  /* 0x0000000413047287 */ /* 0x000fc8000c000000 */
[----:B------:R-:W-:Y:S02]  /*1570*/  UIADD3 UR6, UPT, UPT, -UR4, UR5, URZ ;  /* 0x0000000504067290 */ /* 0x000fe4000fffe1ff */
[----:B------:R-:W-:Y:S02]  /*1580*/  UIADD3 UR4, UPT, UPT, UR4, -UR5, URZ ;  /* 0x8000000504047290 */ /* 0x000fe4000fffe0ff */
[----:B------:R-:W-:Y:S02]  /*1590*/  UIMAD UR19, UR6, UR10, UR19 ;  /* 0x0000000a061372a4 */ /* 0x000fe4000f8e0213 */
[----:B------:R-:W-:-:S12]  /*15a0*/  UIMAD UR21, UR4, UR12, UR21 ;  /* 0x0000000c041572a4 */ /* 0x000fd8000f8e0215 */
.L_x_18:
[----:B------:R-:W-:Y:S05]  /*15b0*/  BRA.U !UP6, `(.L_x_19) ;  /* 0x000000010e0c7547 */ /* 0x000fea000b800000 */
[----:B------:R-:W-:Y:S01]  /*15c0*/  UCGABAR_WAIT ;  /* 0x0000000000007dc7 */ /* 0x000fe20008000000 */
[----:B------:R-:W-:Y:S01]  /*15d0*/  CCTL.IVALL ;  /* 0x00000000ff00798f */ /* 0x000fe20002000000 */
[----:B------:R-:W-:Y:S05]  /*15e0*/  BRA `(.L_x_20) ;  /* 0x0000000000047947 */ /* 0x000fea0003800000 */
.L_x_19:
[----:B------:R-:W-:Y:S06]  /*15f0*/  BAR.SYNC.DEFER_BLOCKING 0x0 ;  /* 0x0000000000007b1d */ /* 0x000fec0000010000 */
.L_x_20:
[----:B------:R-:W-:Y:S05]  /*1600*/  BRA.U UP5, `(.L_x_21) ;  /* 0x0000001d054c7547 */ /* 0x000fea000b800000 */
[----:B------:R-:W2:Y:S01]  /*1610*/  LDCU UR7, c[0x0][0x390] ;  /* 0x00007200ff0777ac */ /* 0x000ea20008000800 */
[----:B------:R-:W-:Y:S01]  /*1620*/  PLOP3.LUT P1, PT, PT, PT, UP3, 0x80, 0x8 ;  /* 0x000000000008781c */ /* 0x000fe20003f2f038 */
[----:B------:R-:W-:Y:S01]  /*1630*/  IMAD.MOV.U32 R2, RZ, RZ, RZ ;  /* 0x000000ffff027224 */ /* 0x000fe200078e00ff */
[----:B------:R-:W-:Y:S01]  /*1640*/  ISETP.EQ.OR P2, PT, R3, RZ, P3 ;  /* 0x000000ff0300720c */ /* 0x000fe20001f42670 */
[----:B------:R-:W3:Y:S01]  /*1650*/  LDCU UR6, c[0x0][0x5c0] ;  /* 0x0000b800ff0677ac */ /* 0x000ee20008000800 */
[----:B------:R-:W-:Y:S01]  /*1660*/  PLOP3.LUT P1, PT, P1, PT, PT, 0x8, 0x80 ;  /* 0x000000000080781c */ /* 0x000fe20000f2e170 */
[----:B------:R-:W-:Y:S02]  /*1670*/  UISETP.NE.AND UP0, UPT, UR18, URZ, UPT ;  /* 0x000000ff1200728c */ /* 0x000fe4000bf05270 */
[----:B------:R-:W-:Y:S02]  /*1680*/  USHF.L.U32 UR8, UR22, 0x5, URZ ;  /* 0x0000000516087899 */ /* 0x000fe400080006ff */
[----:B------:R-:W-:Y:S01]  /*1690*/  USEL UR46, UR52, 0x2, UP0 ;  /* 0x00000002342e7887 */ /* 0x000fe20008000000 */
[----:B------:R-:W4:Y:S01]  /*16a0*/  LDCU UR55, c[0x0][0x370] ;  /* 0x00006e00ff3777ac */ /* 0x000f220008000800 */
[----:B--2---:R-:W-:Y:S01]  /*16b0*/  UIADD3 UR5, UPT, UPT, UR7, 0x3f, URZ ;  /* 0x0000003f07057890 */ /* 0x004fe2000fffe0ff */
[----:B-1----:R-:W1:Y:S03]  /*16c0*/  LDCU.64 UR48, c[0x0][0x348] ;  /* 0x00006900ff3077ac */ /* 0x002e660008000a00 */
[----:B------:R-:W-:-:S02]  /*16d0*/  USHF.R.S32.HI UR4, URZ, 0x1f, UR5 ;  /* 0x0000001fff047899 */ /* 0x000fc40008011405 */
[----:B---3--:R-:W-:Y:S02]  /*16e0*/  UIADD3 UR6, UPT, UPT, UR6, 0x3f, URZ ;  /* 0x0000003f06067890 */ /* 0x008fe4000fffe0ff */
[----:B------:R-:W-:Y:S02]  /*16f0*/  ULEA.HI UR4, UR4, UR5, URZ, 0x6 ;  /* 0x0000000504047291 */ /* 0x000fe4000f8f30ff */
[----:B------:R-:W-:Y:S02]  /*1700*/  UIADD3 UR5, UPT, UPT, UR7, -0x1, URZ ;  /* 0xffffffff07057890 */ /* 0x000fe4000fffe0ff */
[----:B------:R-:W-:Y:S02]  /*1710*/  USHF.R.S32.HI UR57, URZ, 0x6, UR4 ;  /* 0x00000006ff397899 */ /* 0x000fe40008011404 */
[----:B------:R-:W-:Y:S02]  /*1720*/  UISETP.GE.U32.AND UP1, UPT, UR5, -0x7f, UPT ;  /* 0xffffff810500788c */ /* 0x000fe4000bf26070 */
[----:B------:R-:W-:-:S02]  /*1730*/  UISETP.LT.U32.AND UP0, UPT, UR57, 0x8, UPT ;  /* 0x000000083900788c */ /* 0x000fc4000bf01070 */
[----:B------:R-:W-:Y:S02]  /*1740*/  USHF.R.S32.HI UR4, URZ, 0x1f, UR6 ;  /* 0x0000001fff047899 */ /* 0x000fe40008011406 */
[----:B------:R-:W-:Y:S02]  /*1750*/  USEL UR56, UR57, 0x8, UP0 ;  /* 0x0000000839387887 */ /* 0x000fe40008000000 */
[----:B------:R-:W-:Y:S02]  /*1760*/  ULEA.HI UR4, UR4, UR6, URZ, 0x6 ;  /* 0x0000000604047291 */ /* 0x000fe4000f8f30ff */
[----:B------:R-:W-:Y:S02]  /*1770*/  UIADD3 UR38, UPT, UPT, UR56, -0x1, URZ ;  /* 0xffffffff38267890 */ /* 0x000fe4000fffe0ff */
[----:B------:R-:W-:Y:S02]  /*1780*/  @UP1 UIADD3 UR38, UPT, UPT, UR56, URZ, URZ ;  /* 0x000000ff38261290 */ /* 0x000fe4000fffe0ff */
[----:B------:R-:W-:-:S02]  /*1790*/  USHF.L.U32 UR61, UR22, 0x6, URZ ;  /* 0x00000006163d7899 */ /* 0x000fc400080006ff */
[----:B------:R-:W-:Y:S01]  /*17a0*/  UIADD3 UR60, UPT, UPT, UR7, 0x7e, URZ ;  /* 0x0000007e073c7890 */ /* 0x000fe2000fffe0ff */
[----:B------:R-:W2:Y:S01]  /*17b0*/  LDCU UR54, c[0x0][0x374] ;  /* 0x00006e80ff3677ac */ /* 0x000ea20008000800 */
[----:B------:R-:W-:Y:S02]  /*17c0*/  ULOP3.LUT UR59, UR8, 0x20, URZ, 0xc0, !UPT ;  /* 0x00000020083b7892 */ /* 0x000fe4000f8ec0ff */
[----:B------:R-:W-:Y:S02]  /*17d0*/  USHF.R.S32.HI UR53, URZ, 0x6, UR4 ;  /* 0x00000006ff357899 */ /* 0x000fe40008011404 */
[----:B------:R-:W-:Y:S02]  /*17e0*/  UIADD3 UR58, UPT, UPT, UR57, -UR56, URZ ;  /* 0x80000038393a7290 */ /* 0x000fe4000fffe0ff */
[----:B------:R-:W-:Y:S01]  /*17f0*/  UIADD3 UR38, UPT, UPT, UR38, 0x1, URZ ;  /* 0x0000000126267890 */ /* 0x000fe2000fffe0ff */
[----:B------:R-:W-:Y:S01]  /*1800*/  UMOV UR26, 0x1 ;  /* 0x00000001001a7882 */ /* 0x000fe20000000000 */
[----:B-1--4-:R-:W-:-:S10]  /*1810*/  UMOV UR30, URZ ;  /* 0x000000ff001e7c82 */ /* 0x012fd40008000000 */
.L_x_39:
[----:B------:R-:W-:Y:S01]  /*1820*/  IMAD.U32 R4, RZ, RZ, UR53 ;  /* 0x00000035ff047e24 */ /* 0x000fe2000f8e00ff */
[----:B------:R-:W1:Y:S04]  /*1830*/  LDCU UR52, c[0x0][0x5c4] ;  /* 0x0000b880ff3477ac */ /* 0x000e680008000800 */
[-C--:B------:R-:W-:Y:S01]  /*1840*/  IABS R0, R4.reuse ;  /* 0x0000000400007213 */ /* 0x080fe20000000000 */
[----:B------:R-:W-:Y:S01]  /*1850*/  UMOV UR27, 0x400 ;  /* 0x00000400001b7882 */ /* 0x000fe20000000000 */
[----:B------:R-:W-:Y:S01]  /*1860*/  IABS R4, R4 ;  /* 0x0000000400047213 */ /* 0x000fe20000000000 */
[----:B------:R-:W-:Y:S01]  /*1870*/  UMOV UR15, URZ ;  /* 0x000000ff000f7c82 */ /* 0x000fe20008000000 */
[----:B------:R-:W-:Y:S01]  /*1880*/  R2UR UR6, R0 ;  /* 0x00000000000672ca */ /* 0x000fe200000e0000 */
[----:B-1----:R-:W-:-:S12]  /*1890*/  IMAD.U32 R3, RZ, RZ, UR52 ;  /* 0x00000034ff037e24 */ /* 0x002fd8000f8e00ff */
[----:B------:R-:W1:Y:S08]  /*18a0*/  I2F.RP R6, UR6 ;  /* 0x0000000600067d06 */ /* 0x000e700008209400 */
[----:B-1----:R-:W1:Y:S02]  /*18b0*/  MUFU.RCP R5, R6 ;  /* 0x0000000600057308 */ /* 0x002e640000001000 */
[----:B-1----:R-:W-:-:S06]  /*18c0*/  VIADD R5, R5, 0xffffffe ;  /* 0x0ffffffe05057836 */ /* 0x002fcc0000000000 */
[----:B------:R-:W1:Y:S02]  /*18d0*/  F2I.FTZ.U32.TRUNC.NTZ R0, R5 ;  /* 0x0000000500007305 */ /* 0x000e64000021f000 */
[----:B-1----:R-:W-:Y:S02]  /*18e0*/  R2UR UR5, R0 ;  /* 0x00000000000572ca */ /* 0x002fe400000e0000 */
[----:B------:R-:W-:Y:S01]  /*18f0*/  IABS R0, R3 ;  /* 0x0000000300007213 */ /* 0x000fe20000000000 */
[----:B------:R-:W-:-:S03]  /*1900*/  IMAD.U32 R3, RZ, RZ, UR19 ;  /* 0x00000013ff037e24 */ /* 0x000fc6000f8e00ff */
[----:B------:R-:W-:Y:S01]  /*1910*/  R2UR UR8, R0 ;  /* 0x00000000000872ca */ /* 0x000fe200000e0000 */
[----:B------:R-:W-:Y:S01]  /*1920*/  IMAD.MOV R0, RZ, RZ, -R4 ;  /* 0x000000ffff007224 */ /* 0x000fe200078e0a04 */
[----:B------:R-:W-:-:S04]  /*1930*/  IABS R3, R3 ;  /* 0x0000000300037213 */ /* 0x000fc80000000000 */
[----:B------:R-:W-:Y:S01]  /*1940*/  R2UR UR9, R3 ;  /* 0x00000000030972ca */ /* 0x000fe200000e0000 */
[----:B------:R-:W-:-:S04]  /*1950*/  UIADD3 UR4, UPT, UPT, URZ, -UR5, URZ ;  /* 0x80000005ff047290 */ /* 0x000fc8000fffe0ff */
[----:B------:R-:W-:Y:S02]  /*1960*/  UIMAD UR7, UR4, UR6, URZ ;  /* 0x00000006040772a4 */ /* 0x000fe4000f8e02ff */
[----:B------:R-:W1:Y:S01]  /*1970*/  I2F.RP R3, UR8 ;  /* 0x0000000800037d06 */ /* 0x000e620008209400 */
[----:B------:R-:W-:Y:S02]  /*1980*/  UMOV UR4, URZ ;  /* 0x000000ff00047c82 */ /* 0x000fe40008000000 */
[----:B------:R-:W-:Y:S02]  /*1990*/  UIMAD.WIDE.U32 UR4, UR5, UR7, UR4 ;  /* 0x00000007050472a5 */ /* 0x000fe4000f8e0004 */
[----:B------:R-:W-:-:S05]  /*19a0*/  R2UR UR7, R0 ;  /* 0x00000000000772ca */ /* 0x000fca00000e0000 */
[----:B------:R-:W-:Y:S02]  /*19b0*/  UMOV UR4, UR5 ;  /* 0x0000000500047c82 */ /* 0x000fe40008000000 */
[----:B------:R-:W-:Y:S01]  /*19c0*/  UIMAD.WIDE.U32 UR4, UR4, UR9, URZ ;  /* 0x00000009040472a5 */ /* 0x000fe2000f8e00ff */
[----:B-1----:R-:W1:Y:S06]  /*19d0*/  MUFU.RCP R0, R3 ;  /* 0x0000000300007308 */ /* 0x002e6c0000001000 */
[----:B------:R-:W-:Y:S02]  /*19e0*/  UMOV UR4, UR5 ;  /* 0x0000000500047c82 */ /* 0x000fe40008000000 */
[----:B------:R-:W-:-:S04]  /*19f0*/  UIMAD UR5, UR4, UR7, UR9 ;  /* 0x00000007040572a4 */ /* 0x000fc8000f8e0209 */
[----:B------:R-:W-:Y:S01]  /*1a00*/  UISETP.GT.U32.AND UP0, UPT, UR6, UR5, UPT ;  /* 0x000000050600728c */ /* 0x000fe2000bf04070 */
[----:B-1----:R-:W-:Y:S02]  /*1a10*/  VIADD R0, R0, 0xffffffe ;  /* 0x0ffffffe00007836 */ /* 0x002fe40000000000 */
[----:B------:R-:W-:-:S08]  /*1a20*/  IMAD.U32 R3, RZ, RZ, UR26 ;  /* 0x0000001aff037e24 */ /* 0x000fd0000f8e00ff */
[----:B------:R-:W-:Y:S01]  /*1a30*/  @!UP0 UIADD3 UR5, UPT, UPT, UR5, -UR6, URZ ;  /* 0x8000000605058290 */ /* 0x000fe2000fffe0ff */
[----:B------:R-:W1:Y:S01]  /*1a40*/  F2I.FTZ.U32.TRUNC.NTZ R0, R0 ;  /* 0x0000000000007305 */ /* 0x000e62000021f000 */
[----:B------:R-:W-:Y:S01]  /*1a50*/  @!UP0 UIADD3 UR4, UPT, UPT, UR4, 0x1, URZ ;  /* 0x0000000104048890 */ /* 0x000fe2000fffe0ff */
[----:B------:R-:W-:Y:S01]  /*1a60*/  SHF.L.U32 R3, R3, 0x1f, RZ ;  /* 0x0000001f03037819 */ /* 0x000fe200000006ff */
[----:B------:R-:W-:Y:S01]  /*1a70*/  UISETP.GE.U32.AND UP1, UPT, UR5, UR6, UPT ;  /* 0x000000060500728c */ /* 0x000fe2000bf26070 */
[----:B------:R-:W3:Y:S01]  /*1a80*/  S2UR UR6, SR_CgaCtaId ;  /* 0x00000000000679c3 */ /* 0x000ee20000008800 */
[----:B------:R-:W-:-:S04]  /*1a90*/  ULOP3.LUT UR5, UR19, UR53, URZ, 0x3c, !UPT ;  /* 0x0000003513057292 */ /* 0x000fc8000f8e3cff */
[----:B------:R-:W-:-:S05]  /*1aa0*/  UISETP.GE.AND UP0, UPT, UR5, URZ, UPT ;  /* 0x000000ff0500728c */ /* 0x000fca000bf06270 */
[----:B------:R-:W-:Y:S01]  /*1ab0*/  @UP1 UIADD3 UR4, UPT, UPT, UR4, 0x1, URZ ;  /* 0x0000000104041890 */ /* 0x000fe2000fffe0ff */
[----:B-1----:R-:W-:Y:S01]  /*1ac0*/  R2UR UR7, R0 ;  /* 0x00000000000772ca */ /* 0x002fe200000e0000 */
[----:B------:R-:W-:-:S05]  /*1ad0*/  UISETP.NE.AND UP1, UPT, UR53, URZ, UPT ;  /* 0x000000ff3500728c */ /* 0x000fca000bf25270 */
[----:B------:R-:W-:Y:S02]  /*1ae0*/  UMOV UR5, UR4 ;  /* 0x0000000400057c82 */ /* 0x000fe40008000000 */
[----:B------:R-:W-:-:S04]  /*1af0*/  @!UP0 UIADD3 UR5, UPT, UPT, -UR5, URZ, URZ ;  /* 0x000000ff05058290 */ /* 0x000fc8000fffe1ff */
[----:B------:R-:W-:Y:S02]  /*1b00*/  @!UP1 ULOP3.LUT UR5, URZ, UR53, URZ, 0x33, !UPT ;  /* 0x00000035ff059292 */ /* 0x000fe4000f8e33ff */
[----:B---3--:R-:W-:Y:S02]  /*1b10*/  ULEA UR27, UR6, UR27, 0x18 ;  /* 0x0000001b061b7291 */ /* 0x008fe4000f8ec0ff */
[----:B------:R-:W-:Y:S02]  /*1b20*/  UIADD3 UR4, UPT, UPT, URZ, -UR7, URZ ;  /* 0x80000007ff047290 */ /* 0x000fe4000fffe0ff */
[----:B------:R-:W-:Y:S01]  /*1b30*/  IMAD.U32 R0, RZ, RZ, UR5 ;  /* 0x00000005ff007e24 */ /* 0x000fe2000f8e00ff */
[----:B------:R-:W-:Y:S02]  /*1b40*/  ULEA UR6, UR30, UR27, 0x3 ;  /* 0x0000001b1e067291 */ /* 0x000fe4000f8e18ff */
[----:B------:R-:W-:Y:S02]  /*1b50*/  UIMAD UR4, UR4, UR8, URZ ;  /* 0x00000008040472a4 */ /* 0x000fe4000f8e02ff */
[----:B------:R-:W-:-:S04]  /*1b60*/  IABS R0, R0 ;  /* 0x0000000000007213 */ /* 0x000fc80000000000 */
[----:B------:R-:W-:Y:S01]  /*1b70*/  R2UR UR9, R0 ;  /* 0x00000000000972ca */ /* 0x000fe200000e0000 */
[----:B------:R1:W3:Y:S01]  /*1b80*/  SYNCS.PHASECHK.TRANS64.TRYWAIT P0, [UR6+0x40], R3 ;  /* 0x00004003ff0075a7 */ /* 0x0002e20008001106 */
[----:B------:R-:W-:Y:S02]  /*1b90*/  UMOV UR6, URZ ;  /* 0x000000ff00067c82 */ /* 0x000fe40008000000 */
[----:B------:R-:W-:-:S07]  /*1ba0*/  UIMAD.WIDE.U32 UR6, UR7, UR4, UR6 ;  /* 0x00000004070672a5 */ /* 0x000fce000f8e0006 */
[----:B------:R-:W-:Y:S02]  /*1bb0*/  UMOV UR6, UR7 ;  /* 0x0000000700067c82 */ /* 0x000fe40008000000 */
[----:B------:R-:W-:-:S07]  /*1bc0*/  UIMAD.WIDE.U32 UR6, UR6, UR9, URZ ;  /* 0x00000009060672a5 */ /* 0x000fce000f8e00ff */
[----:B------:R-:W-:Y:S02]  /*1bd0*/  UMOV UR4, UR7 ;  /* 0x0000000700047c82 */ /* 0x000fe40008000000 */
[----:B------:R-:W-:-:S04]  /*1be0*/  UIADD3 UR6, UPT, UPT, -UR4, URZ, URZ ;  /* 0x000000ff04067290 */ /* 0x000fc8000fffe1ff */
[----:B------:R-:W-:-:S04]  /*1bf0*/  UIMAD UR6, UR8, UR6, UR9 ;  /* 0x00000006080672a4 */ /* 0x000fc8000f8e0209 */
[----:B------:R-:W-:-:S11]  /*1c00*/  UISETP.GT.U32.AND UP0, UPT, UR8, UR6, UPT ;  /* 0x000000060800728c */ /* 0x000fd6000bf04070 */
[----:B------:R-:W-:Y:S02]  /*1c10*/  @!UP0 UIADD3 UR6, UPT, UPT, UR6, -UR8, URZ ;  /* 0x8000000806068290 */ /* 0x000fe4000fffe0ff */
[----:B------:R-:W-:Y:S02]  /*1c20*/  @!UP0 UIADD3 UR4, UPT, UPT, UR4, 0x1, URZ ;  /* 0x0000000104048890 */ /* 0x000fe4000fffe0ff */
[----:B------:R-:W-:Y:S02]  /*1c30*/  UISETP.GE.U32.AND UP1, UPT, UR6, UR8, UPT ;  /* 0x000000080600728c */ /* 0x000fe4000bf26070 */
[----:B------:R-:W-:-:S04]  /*1c40*/  ULOP3.LUT UR6, UR5, UR52, URZ, 0x3c, !UPT ;  /* 0x0000003405067292 */ /* 0x000fc8000f8e3cff */
[----:B------:R-:W-:Y:S02]  /*1c50*/  UISETP.GE.AND UP0, UPT, UR6, URZ, UPT ;  /* 0x000000ff0600728c */ /* 0x000fe4000bf06270 */
[----:B------:R-:W-:-:S03]  /*1c60*/  ULEA.HI UR6, UR21, UR21, URZ, 0x1 ;  /* 0x0000001515067291 */ /* 0x000fc6000f8f08ff */
[----:B------:R-:W-:Y:S02]  /*1c70*/  @UP1 UIADD3 UR4, UPT, UPT, UR4, 0x1, URZ ;  /* 0x0000000104041890 */ /* 0x000fe4000fffe0ff */
[----:B------:R-:W-:Y:S02]  /*1c80*/  UISETP.NE.AND UP1, UPT, UR52, URZ, UPT ;  /* 0x000000ff3400728c */ /* 0x000fe4000bf25270 */
[----:B------:R-:W-:-:S03]  /*1c90*/  USHF.L.U32 UR6, UR6, 0x6, URZ ;  /* 0x0000000606067899 */ /* 0x000fc600080006ff */
[----:B------:R-:W-:Y:S01]  /*1ca0*/  UMOV UR47, UR4 ;  /* 0x00000004002f7c82 */ /* 0x000fe20008000000 */
[----:B------:R-:W-:Y:S02]  /*1cb0*/  UIADD3 UR4, UPT, UPT, -UR5, URZ, URZ ;  /* 0x000000ff05047290 */ /* 0x000fe4000fffe1ff */
[----:B------:R-:W-:Y:S02]  /*1cc0*/  @!UP0 UIADD3 UR47, UPT, UPT, -UR47, URZ, URZ ;  /* 0x000000ff2f2f8290 */ /* 0x000fe4000fffe1ff */
[----:B------:R-:W-:Y:S02]  /*1cd0*/  UISETP.GE.U32.AND UP0, UPT, UR60, 0x7f, UPT ;  /* 0x0000007f3c00788c */ /* 0x000fe4000bf06070 */
[----:B------:R-:W-:Y:S02]  /*1ce0*/  @!UP1 ULOP3.LUT UR47, URZ, UR52, URZ, 0x33, !UPT ;  /* 0x00000034ff2f9292 */ /* 0x000fe4000f8e33ff */
[----:B------:R-:W-:Y:S02]  /*1cf0*/  ULOP3.LUT UR34, UR6, 0xffffff80, URZ, 0xc0, !UPT ;  /* 0xffffff8006227892 */ /* 0x000fe4000f8ec0ff */
[----:B------:R-:W-:-:S02]  /*1d00*/  UIMAD UR4, UR53, UR4, UR19 ;  /* 0x00000004350472a4 */ /* 0x000fc4000f8e0213 */
[----:B------:R-:W-:Y:S02]  /*1d10*/  UIADD3 UR6, UPT, UPT, -UR47, URZ, URZ ;  /* 0x000000ff2f067290 */ /* 0x000fe4000fffe1ff */
[----:B------:R-:W-:Y:S02]  /*1d20*/  ULOP3.LUT UR34, UR34, 0x40, UR61, 0xf8, !UPT ;  /* 0x0000004022227892 */ /* 0x000fe4000f8ef83d */
[----:B------:R-:W-:Y:S02]  /*1d30*/  ULEA UR10, UR4, UR59, 0x6 ;  /* 0x0000003b040a7291 */ /* 0x000fe4000f8e30ff */
[----:B------:R-:W-:Y:S01]  /*1d40*/  UIMAD UR52, UR52, UR6, UR5 ;  /* 0x00000006343472a4 */ /* 0x000fe2000f8e0205 */
[----:B-1----:R-:W-:Y:S11]  /*1d50*/  BRA.U !UP0, `(.L_x_22) ;  /* 0x00000005083c7547 */ /* 0x002ff6000b800000 */
[----:B------:R-:W1:Y:S01]  /*1d60*/  LDCU.64 UR8, c[0x0][0x5b0] ;  /* 0x0000b600ff0877ac */ /* 0x000e620008000a00 */
[----:B------:R-:W1:Y:S01]  /*1d70*/  LDCU.64 UR36, c[0x0][0x5d8] ;  /* 0x0000bb00ff2477ac */ /* 0x000e620008000a00 */
[----:B------:R-:W4:Y:S01]  /*1d80*/  LDCU UR19, c[0x0][0x598] ;  /* 0x0000b300ff1377ac */ /* 0x000f220008000800 */
[----:B------:R-:W2:Y:S01]  /*1d90*/  LDCU UR18, c[0x0][0x58c] ;  /* 0x0000b180ff1277ac */ /* 0x000ea20008000800 */
[----:B------:R-:W2:Y:S01]  /*1da0*/  LDCU UR21, c[0x0][0x59c] ;  /* 0x0000b380ff1577ac */ /* 0x000ea20008000800 */
[----:B------:R-:W2:Y:S01]  /*1db0*/  LDCU UR20, c[0x0][0x5a0] ;  /* 0x0000b400ff1477ac */ /* 0x000ea20008000800 */
[----:B------:R-:W2:Y:S01]  /*1dc0*/  LDCU.64 UR16, c[0x0][0x590] ;  /* 0x0000b200ff1077ac */ /* 0x000ea20008000a00 */
[----:B------:R-:W2:Y:S01]  /*1dd0*/  LDCU.64 UR6, c[0x0][0x5b8] ;  /* 0x0000b700ff0677ac */ /* 0x000ea20008000a00 */
[----:B------:R-:W2:Y:S01]  /*1de0*/  LDCU.64 UR4, c[0x0][0x5d0] ;  /* 0x0000ba00ff0477ac */ /* 0x000ea20008000a00 */
[----:B-1----:R-:W-:Y:S02]  /*1df0*/  UIMAD UR36, UR52, UR8, UR36 ;  /* 0x00000008342472a4 */ /* 0x002fe4000f8e0224 */
[----:B------:R-:W-:-:S02]  /*1e00*/  UIMAD UR31, UR47, UR9, UR37 ;  /* 0x000000092f1f72a4 */ /* 0x000fc4000f8e0225 */
[----:B------:R-:W-:Y:S01]  /*1e10*/  UIADD3 UR42, UPT, UPT, UR34, 0x20, URZ ;  /* 0x00000020222a7890 */ /* 0x000fe2000fffe0ff */
[----:B------:R-:W-:Y:S01]  /*1e20*/  UMOV UR14, URZ ;  /* 0x000000ff000e7c82 */ /* 0x000fe20008000000 */
[----:B----4-:R-:W-:-:S10]  /*1e30*/  UMOV UR22, UR30 ;  /* 0x0000001e00167c82 */ /* 0x010fd40008000000 */
.L_x_28:
[----:B------:R-:W-:Y:S01]  /*1e40*/  @!P3 MOV R3, 0xc000 ;  /* 0x0000c0000003b802 */ /* 0x000fe20000000f00 */
[----:B------:R-:W-:Y:S01]  /*1e50*/  ULEA UR11, UR22, UR27, 0x3 ;  /* 0x0000001b160b7291 */ /* 0x000fe2000f8e18ff */
[----:B---34-:R-:W-:Y:S11]  /*1e60*/  @P0 BRA `(.L_x_23) ;  /* 0x0000000000100947 */ /* 0x018ff60003800000 */
[----:B------:R-:W-:Y:S04]  /*1e70*/  MOV R0, UR26 ;  /* 0x0000001a00007c02 */ /* 0x000fe80008000f00 */
[----:B------:R-:W-:Y:S04]  /*1e80*/  SHF.L.U32 R5, R0, 0x1f, RZ ;  /* 0x0000001f00057819 */ /* 0x000fe800000006ff */
[----:B------:R-:W1:Y:S02]  /*1e90*/  SYNCS.PHASECHK.TRANS64.TRYWAIT P0, [UR11+0x40], R5 ;  /* 0x00004005ff0075a7 */ /* 0x000e64000800110b */
[----:B-1----:R-:W-:Y:S05]  /*1ea0*/  @!P0 BRA `(.L_x_24) ;  /* 0x0000006c00cc8947 */ /* 0x002fea0003800000 */
.L_x_23:
[----:B------:R3:W-:Y:S01]  /*1eb0*/  @!P3 SYNCS.ARRIVE.TRANS64 RZ, [UR11], R3 ;  /* 0x00000003ffffb9a7 */ /* 0x0007e2000800000b */
[----:B------:R-:W-:Y:S04]  /*1ec0*/  ULOP3.LUT UR8, UR46, 0x2, URZ, 0xfc, !UPT ;  /* 0x000000022e087892 */ /* 0x000fe8000f8efcff */
[----:B------:R-:W-:Y:S09]  /*1ed0*/  UISETP.NE.AND UP0, UPT, UR8, 0x2, UPT ;  /* 0x000000020800788c */ /* 0x000ff2000bf05270 */
[----:B------:R-:W-:Y:S05]  /*1ee0*/  BRA.U UP0, `(.L_x_25) ;  /* 0x0000000100047547 */ /* 0x000fea000b800000 */
[----:B--2---:R-:W-:Y:S05]  /*1ef0*/  BPT.TRAP 0x1 ;  /* 0x000000040000795c */ /* 0x004fea0000300000 */
.L_x_25:
[----:B------:R-:W-:Y:S04]  /*1f00*/  BSSY.RECONVERGENT B0, `(.L_x_26) ;  /* 0x0000003000007945 */ /* 0x000fe80003800200 */
[----:B------:R-:W-:Y:S05]  /*1f10*/  @P2 BRA `(.L_x_27) ;  /* 0x0000000000042947 */ /* 0x000fea0003800000 */
[----:B--2---:R-:W-:Y:S05]  /*1f20*/  BPT.TRAP 0x1 ;  /* 0x000000040000795c */ /* 0x004fea0000300000 */
.L_x_27:
[----:B--2---:R-:W-:Y:S05]  /*1f30*/  BSYNC.RECONVERGENT B0 ;  /* 0x0000000000007941 */ /* 0x004fea0003800200 */
.L_x_26:
[----:B------:R-:W-:Y:S02]  /*1f40*/  UIADD3 UR8, UPT, UPT, UR22, 0x1, URZ ;  /* 0x0000000116087890 */ /* 0x000fe4000fffe0ff */
[----:B------:R-:W-:Y:S02]  /*1f50*/  USHF.L.U32 UR35, UR14, 0x6, URZ ;  /* 0x000000060e237899 */ /* 0x000fe400080006ff */
[----:B------:R-:W-:Y:S02]  /*1f60*/  UISETP.NE.AND UP0, UPT, UR8, 0x8, UPT ;  /* 0x000000080800788c */ /* 0x000fe4000bf05270 */
[----:B------:R-:W-:Y:S02]  /*1f70*/  UISETP.NE.AND UP2, UPT, UR18, 0x1, UPT ;  /* 0x000000011200788c */ /* 0x000fe4000bf45270 */
[----:B------:R-:W-:Y:S02]  /*1f80*/  USEL UR9, URZ, 0x1, UP0 ;  /* 0x00000001ff097887 */ /* 0x000fe40008000000 */
[----:B------:R-:W-:Y:S02]  /*1f90*/  USEL UR30, UR8, URZ, UP0 ;  /* 0x000000ff081e7287 */ /* 0x000fe40008000000 */
[----:B------:R-:W-:Y:S02]  /*1fa0*/  ULOP3.LUT UR26, UR26, UR9, URZ, 0x3c, !UPT ;  /* 0x000000091a1a7292 */ /* 0x000fe4000f8e3cff */
[----:B------:R-:W-:Y:S02]  /*1fb0*/  ULEA UR8, UR30, UR27, 0x3 ;  /* 0x0000001b1e087291 */ /* 0x000fe4000f8e18ff */
[----:B------:R-:W-:Y:S02]  /*1fc0*/  UIADD3 UR24, UP1, UPT, UR48, 0x80, URZ ;  /* 0x0000008030187890 */ /* 0x000fe4000ff3e0ff */
[----:B------:R-:W-:Y:S01]  /*1fd0*/  ULEA UR15, UR22, UR27, 0xe ;  /* 0x0000001b160f7291 */ /* 0x000fe2000f8e70ff */
[----:B-1----:R-:W-:Y:S01]  /*1fe0*/  MOV R0, UR26 ;  /* 0x0000001a00007c02 */ /* 0x002fe20008000f00 */
[----:B------:R-:W-:Y:S02]  /*1ff0*/  ULOP3.LUT UR33, UR11, 0xfefffff8, URZ, 0xc0, !UPT ;  /* 0xfefffff80b217892 */ /* 0x000fe4000f8ec0ff */
[----:B------:R-:W-:Y:S01]  /*2000*/  UIADD3.X UR25, UPT, UPT, URZ, UR49, URZ, UP1, !UPT ;  /* 0x00000031ff197290 */ /* 0x000fe20008ffe4ff */
[----:B---3--:R-:W-:Y:S01]  /*2010*/  SHF.L.U32 R3, R0, 0x1f, RZ ;  /* 0x0000001f00037819 */ /* 0x008fe200000006ff */
[----:B------:R-:W-:Y:S02]  /*2020*/  UIADD3 UR32, UPT, UPT, UR15, 0x6400, URZ ;  /* 0x000064000f207890 */ /* 0x000fe4000fffe0ff */
[----:B------:R-:W-:Y:S01]  /*2030*/  UIADD3 UR40, UPT, UPT, UR15, 0x8400, URZ ;  /* 0x000084000f287890 */ /* 0x000fe2000fffe0ff */
[----:B------:R1:W4:Y:S01]  /*2040*/  SYNCS.PHASECHK.TRANS64.TRYWAIT P0, [UR8+0x40], R3 ;  /* 0x00004003ff0075a7 */ /* 0x0003220008001108 */
[----:B------:R-:W-:Y:S02]  /*2050*/  UIMAD.WIDE.U32 UR8, UR35, UR16, URZ ;  /* 0x00000010230872a5 */ /* 0x000fe4000f8e00ff */
[----:B------:R-:W-:Y:S02]  /*2060*/  UIADD3 UR28, UP0, UPT, UR48, 0x180, URZ ;  /* 0x00000180301c7890 */ /* 0x000fe4000ff1e0ff */
[----:B------:R-:W-:Y:S02]  /*2070*/  USHF.R.U32.HI UR9, URZ, UR17, UR9 ;  /* 0x00000011ff097299 */ /* 0x000fe40008011609 */
[----:B------:R-:W-:Y:S02]  /*2080*/  ULEA UR22, UR22, UR27, 0xd ;  /* 0x0000001b16167291 */ /* 0x000fe4000f8e68ff */
[----:B------:R-:W-:Y:S02]  /*2090*/  USEL UR9, UR35, UR9, !UP2 ;  /* 0x0000000923097287 */ /* 0x000fe4000d000000 */
[----:B------:R-:W-:Y:S02]  /*20a0*/  UISETP.NE.AND UP2, UPT, UR19, 0x1, UPT ;  /* 0x000000011300788c */ /* 0x000fe4000bf45270 */
[----:B------:R-:W-:Y:S02]  /*20b0*/  UIMAD.WIDE.U32 UR12, UR9, UR21, URZ ;  /* 0x00000015090c72a5 */ /* 0x000fe4000f8e00ff */
[----:B------:R-:W-:Y:S02]  /*20c0*/  UIADD3 UR11, UPT, UPT, -UR9, URZ, URZ ;  /* 0x000000ff090b7290 */ /* 0x000fe4000fffe1ff */
[----:B------:R-:W-:Y:S02]  /*20d0*/  USHF.R.U32.HI UR13, URZ, UR20, UR13 ;  /* 0x00000014ff0d7299 */ /* 0x000fe4000801160d */
[----:B------:R-:W-:Y:S02]  /*20e0*/  UIMAD UR11, UR18, UR11, UR35 ;  /* 0x0000000b120b72a4 */ /* 0x000fe4000f8e0223 */
[----:B------:R-:W-:Y:S02]  /*20f0*/  USEL UR13, UR9, UR13, !UP2 ;  /* 0x0000000d090d7287 */ /* 0x000fe4000d000000 */
[----:B------:R-:W-:Y:S02]  /*2100*/  UPRMT UR23, UR36, 0x40, UR31 ;  /* 0x0000004024177896 */ /* 0x000fe4000800001f */
[----:B------:R-:W-:Y:S01]  /*2110*/  UIADD3 UR8, UPT, UPT, -UR13, URZ, URZ ;  /* 0x000000ff0d087290 */ /* 0x000fe2000fffe1ff */
[----:B------:R-:W-:Y:S01]  /*2120*/  UMOV UR44, 0x0 ;  /* 0x00000000002c7882 */ /* 0x000fe20000000000 */
[----:B------:R-:W-:Y:S01]  /*2130*/  UMOV UR45, 0x10000000 ;  /* 0x10000000002d7882 */ /* 0x000fe20000000000 */
[----:B------:R-:W-:Y:S01]  /*2140*/  UIMAD UR11, UR11, UR6, UR4 ;  /* 0x000000060b0b72a4 */ /* 0x000fe2000f8e0204 */
[----:B------:R-:W-:Y:S01]  /*2150*/  UTMALDG.2D.2CTA [UR32], [UR24], desc[UR44] ;  /* 0x00002c20180075b4 */ /* 0x000fe20008209000 */
[----:B------:R-:W-:Y:S02]  /*2160*/  UIMAD UR9, UR19, UR8, UR9 ;  /* 0x00000008130972a4 */ /* 0x000fe4000f8e0209 */
[----:B------:R-:W-:Y:S01]  /*2170*/  UIADD3.X UR29, UPT, UPT, URZ, UR49, URZ, UP0, !UPT ;  /* 0x00000031ff1d7290 */ /* 0x000fe200087fe4ff */
[----:B------:R-:W-:Y:S01]  /*2180*/  UMOV UR41, UR33 ;  /* 0x0000002100297c82 */ /* 0x000fe20008000000 */
[----:B------:R-:W-:Y:S01]  /*2190*/  UMOV UR43, UR35 ;  /* 0x00000023002b7c82 */ /* 0x000fe20008000000 */
[----:B------:R-:W-:Y:S01]  /*21a0*/  UIADD3 UR8, UPT, UPT, UR22, 0x26400, URZ ;  /* 0x0002640016087890 */ /* 0x000fe2000fffe0ff */
[----:B------:R-:W-:Y:S01]  /*21b0*/  UTMALDG.2D.2CTA [UR40], [UR24], desc[UR44] ;  /* 0x00002c28180075b4 */ /* 0x000fe20008209000 */
[----:B------:R-:W-:Y:S02]  /*21c0*/  UIMAD UR12, UR9, UR7, UR5 ;  /* 0x00000007090c72a4 */ /* 0x000fe4000f8e0205 */
[----:B------:R-:W-:Y:S01]  /*21d0*/  UPRMT UR15, UR23, 0x5410, URZ ;  /* 0x00005410170f7896 */ /* 0x000fe200080000ff */
[----:B------:R-:W-:Y:S01]  /*21e0*/  UMOV UR9, UR33 ;  /* 0x0000002100097c82 */ /* 0x000fe20008000000 */
[----:B------:R-:W-:Y:S01]  /*21f0*/  UIADD3 UR14, UPT, UPT, UR14, 0x1, URZ ;  /* 0x000000010e0e7890 */ /* 0x000fe2000fffe0ff */
[----:B------:R-:W-:Y:S03]  /*2200*/  UMOV UR22, UR30 ;  /* 0x0000001e00167c82 */ /* 0x000fe60008000000 */
[----:B------:R-:W-:Y:S03]  /*2210*/  UISETP.NE.AND UP0, UPT, UR14, UR38, UPT ;  /* 0x000000260e00728c */ /* 0x000fe6000bf05270 */
[----:B------:R2:W-:Y:S02]  /*2220*/  UTMALDG.4D.IM2COL.2CTA [UR8], [UR28], UR15, desc[UR44] ;  /* 0x00002c081c0073b4 */ /* 0x0005e4000825900f */
[----:B--2---:R-:W-:Y:S04]  /*2230*/  UMOV UR15, UR38 ;  /* 0x00000026000f7c82 */ /* 0x004fe80008000000 */
[----:B-1----:R-:W-:Y:S05]  /*2240*/  BRA.U UP0, `(.L_x_28) ;  /* 0xfffffff900fc7547 */ /* 0x002fea000b83ffff */
.L_x_22:
[----:B------:R-:W-:Y:S01]  /*2250*/  ULEA UR4, UR30, UR27, 0x3 ;  /* 0x0000001b1e047291 */ /* 0x000fe2000f8e18ff */
[----:B------:R-:W-:Y:S01]  /*2260*/  MOV R0, UR26 ;  /* 0x0000001a00007c02 */ /* 0x000fe20008000f00 */
[----:B------:R-:W-:Y:S01]  /*2270*/  @!P1 SYNCS.ARRIVE.TRANS64.A1T0 RZ, [UR27+0xb8], RZ ;  /* 0x0000b8ffffff99a7 */ /* 0x000fe2000810001b */
[----:B------:R-:W-:Y:S02]  /*2280*/  UISETP.GT.AND UP0, UPT, UR57, UR56, UPT ;  /* 0x000000383900728c */ /* 0x000fe4000bf04270 */
[----:B------:R-:W-:-:S04]  /*2290*/  SHF.L.U32 R0, R0, 0x1f, RZ ;  /* 0x0000001f00007819 */ /* 0x000fc800000006ff */
[----:B---34-:R1:W3:Y:S03]  /*22a0*/  SYNCS.PHASECHK.TRANS64.TRYWAIT P0, [UR4+0x40], R0 ;  /* 0x00004000ff0075a7 */ /* 0x0182e60008001104 */
[----:B------:R-:W-:Y:S05]  /*22b0*/  BRA.U !UP0, `(.L_x_29) ;  /* 0x00000005083c7547 */ /* 0x000fea000b800000 */
[----:B------:R-:W4:Y:S01]  /*22c0*/  LDCU.64 UR8, c[0x0][0x5b0] ;  /* 0x0000b600ff0877ac */ /* 0x000f220008000a00 */
[----:B------:R-:W4:Y:S01]  /*22d0*/  LDCU.64 UR36, c[0x0][0x5d8] ;  /* 0x0000bb00ff2477ac */ /* 0x000f220008000a00 */
[----:B------:R-:W1:Y:S01]  /*22e0*/  LDCU UR18, c[0x0][0x598] ;  /* 0x0000b300ff1277ac */ /* 0x000e620008000800 */
[----:B------:R-:W1:Y:S01]  /*22f0*/  LDCU UR14, c[0x0][0x58c] ;  /* 0x0000b180ff0e77ac */ /* 0x000e620008000800 */
[----:B------:R-:W1:Y:S01]  /*2300*/  LDCU UR20, c[0x0][0x59c] ;  /* 0x0000b380ff1477ac */ /* 0x000e620008000800 */
[----:B------:R-:W1:Y:S01]  /*2310*/  LDCU UR19, c[0x0][0x5a0] ;  /* 0x0000b400ff1377ac */ /* 0x000e620008000800 */
[----:B----4-:R-:W-:Y:S01]  /*2320*/  UIMAD UR31, UR47, UR9, UR37 ;  /* 0x000000092f1f72a4 */ /* 0x010fe2000f8e0225 */
[----:B------:R-:W4:Y:S01]  /*2330*/  LDCU.64 UR16, c[0x0][0x590] ;  /* 0x0000b200ff1077ac */ /* 0x000f220008000a00 */
[----:B------:R-:W1:Y:S01]  /*2340*/  LDCU.64 UR6, c[0x0][0x5b8] ;  /* 0x0000b700ff0677ac */ /* 0x000e620008000a00 */
[----:B------:R-:W1:Y:S01]  /*2350*/  LDCU.64 UR4, c[0x0][0x5d0] ;  /* 0x0000ba00ff0477ac */ /* 0x000e620008000a00 */
[----:B------:R-:W-:-:S02]  /*2360*/  UIMAD UR36, UR52, UR8, UR36 ;  /* 0x00000008342472a4 */ /* 0x000fc4000f8e0224 */
[----:B------:R-:W-:Y:S02]  /*2370*/  UIADD3 UR37, UPT, UPT, UR58, UR15, URZ ;  /* 0x0000000f3a257290 */ /* 0x000fe4000fffe0ff */
[----:B------:R-:W-:Y:S01]  /*2380*/  UIADD3 UR42, UPT, UPT, UR34, 0x20, URZ ;  /* 0x00000020222a7890 */ /* 0x000fe2000fffe0ff */
[----:B------:R-:W-:-:S11]  /*2390*/  UMOV UR11, UR30 ;  /* 0x0000001e000b7c82 */ /* 0x000fd60008000000 */
.L_x_35:
[----:B------:R-:W-:Y:S01]  /*23a0*/  @!P3 MOV R3, 0xc000 ;  /* 0x0000c0000003b802 */ /* 0x000fe20000000f00 */
[----:B------:R-:W-:Y:S01]  /*23b0*/  ULEA UR21, UR11, UR27, 0x3 ;  /* 0x0000001b0b157291 */ /* 0x000fe2000f8e18ff */
[----:B--23--:R-:W-:Y:S11]  /*23c0*/  @P0 BRA `(.L_x_30) ;  /* 0x0000000000100947 */ /* 0x00cff60003800000 */
[----:B-1----:R-:W-:Y:S04]  /*23d0*/  MOV R0, UR26 ;  /* 0x0000001a00007c02 */ /* 0x002fe80008000f00 */
[----:B------:R-:W-:Y:S04]  /*23e0*/  SHF.L.U32 R5, R0, 0x1f, RZ ;  /* 0x0000001f00057819 */ /* 0x000fe800000006ff */
[----:B------:R-:W1:Y:S02]  /*23f0*/  SYNCS.PHASECHK.TRANS64.TRYWAIT P0, [UR21+0x40], R5 ;  /* 0x00004005ff0075a7 */ /* 0x000e640008001115 */
[----:B-1----:R-:W-:Y:S05]  /*2400*/  @!P0 BRA `(.L_x_31) ;  /* 0x00000068008c8947 */ /* 0x002fea0003800000 */
.L_x_30:
[----:B------:R3:W-:Y:S01]  /*2410*/  @!P3 SYNCS.ARRIVE.TRANS64 RZ, [UR21], R3 ;  /* 0x00000003ffffb9a7 */ /* 0x0007e20008000015 */
[----:B------:R-:W-:Y:S04]  /*2420*/  ULOP3.LUT UR8, UR46, 0x2, URZ, 0xfc, !UPT ;  /* 0x000000022e087892 */ /* 0x000fe8000f8efcff */
[----:B------:R-:W-:Y:S09]  /*2430*/  UISETP.NE.AND UP0, UPT, UR8, 0x2, UPT ;  /* 0x000000020800788c */ /* 0x000ff2000bf05270 */
[----:B------:R-:W-:Y:S05]  /*2440*/  BRA.U UP0, `(.L_x_32) ;  /* 0x0000000100047547 */ /* 0x000fea000b800000 */
[----:B-12-4-:R-:W-:Y:S05]  /*2450*/  BPT.TRAP 0x1 ;  /* 0x000000040000795c */ /* 0x016fea0000300000 */
.L_x_32:
[----:B------:R-:W-:Y:S04]  /*2460*/  BSSY.RECONVERGENT B0, `(.L_x_33) ;  /* 0x0000003000007945 */ /* 0x000fe80003800200 */
[----:B------:R-:W-:Y:S05]  /*2470*/  @P2 BRA `(.L_x_34) ;  /* 0x0000000000042947 */ /* 0x000fea0003800000 */
[----:B-12-4-:R-:W-:Y:S05]  /*2480*/  BPT.TRAP 0x1 ;  /* 0x000000040000795c */ /* 0x016fea0000300000 */
.L_x_34:
[----:B-12-4-:R-:W-:Y:S05]  /*2490*/  BSYNC.RECONVERGENT B0 ;  /* 0x0000000000007941 */ /* 0x016fea0003800200 */
.L_x_33:
[----:B------:R-:W-:Y:S02]  /*24a0*/  UIADD3 UR8, UPT, UPT, UR11, 0x1, URZ ;  /* 0x000000010b087890 */ /* 0x000fe4000fffe0ff */
[----:B------:R-:W-:Y:S02]  /*24b0*/  USHF.L.U32 UR35, UR15, 0x6, URZ ;  /* 0x000000060f237899 */ /* 0x000fe400080006ff */
[----:B------:R-:W-:Y:S02]  /*24c0*/  UISETP.NE.AND UP0, UPT, UR8, 0x8, UPT ;  /* 0x000000080800788c */ /* 0x000fe4000bf05270 */
[----:B------:R-:W-:Y:S02]  /*24d0*/  UIADD3 UR22, UP1, UPT, UR48, 0x80, URZ ;  /* 0x0000008030167890 */ /* 0x000fe4000ff3e0ff */
[----:B------:R-:W-:Y:S02]  /*24e0*/  USEL UR9, URZ, 0x1, UP0 ;  /* 0x00000001ff097887 */ /* 0x000fe40008000000 */
[----:B------:R-:W-:Y:S02]  /*24f0*/  USEL UR30, UR8, URZ, UP0 ;  /* 0x000000ff081e7287 */ /* 0x000fe40008000000 */
[----:B------:R-:W-:Y:S02]  /*2500*/  ULOP3.LUT UR26, UR26, UR9, URZ, 0x3c, !UPT ;  /* 0x000000091a1a7292 */ /* 0x000fe4000f8e3cff */
[----:B------:R-:W-:Y:S02]  /*2510*/  ULEA UR8, UR30, UR27, 0x3 ;  /* 0x0000001b1e087291 */ /* 0x000fe4000f8e18ff */
[----:B------:R-:W-:Y:S02]  /*2520*/  UISETP.NE.AND UP0, UPT, UR14, 0x1, UPT ;  /* 0x000000010e00788c */ /* 0x000fe4000bf05270 */
[----:B------:R-:W-:Y:S01]  /*2530*/  ULEA UR24, UR11, UR27, 0xe ;  /* 0x0000001b0b187291 */ /* 0x000fe2000f8e70ff */
[----:B------:R-:W-:Y:S01]  /*2540*/  MOV R0, UR26 ;  /* 0x0000001a00007c02 */ /* 0x000fe20008000f00 */
[----:B------:R-:W-:Y:S02]  /*2550*/  UISETP.NE.AND UP2, UPT, UR18, 0x1, UPT ;  /* 0x000000011200788c */ /* 0x000fe4000bf45270 */
[----:B------:R-:W-:Y:S01]  /*2560*/  ULOP3.LUT UR33, UR21, 0xfefffff8, URZ, 0xc0, !UPT ;  /* 0xfefffff815217892 */ /* 0x000fe2000f8ec0ff */
[----:B---3--:R-:W-:Y:S01]  /*2570*/  SHF.L.U32 R3, R0, 0x1f, RZ ;  /* 0x0000001f00037819 */ /* 0x008fe200000006ff */
[----:B------:R-:W-:Y:S02]  /*2580*/  UIADD3.X UR23, UPT, UPT, URZ, UR49, URZ, UP1, !UPT ;  /* 0x00000031ff177290 */ /* 0x000fe40008ffe4ff */
[----:B------:R-:W-:Y:S01]  /*2590*/  UIADD3 UR32, UPT, UPT, UR24, 0x6400, URZ ;  /* 0x0000640018207890 */ /* 0x000fe2000fffe0ff */
[----:B------:R1:W2:Y:S01]  /*25a0*/  SYNCS.PHASECHK.TRANS64.TRYWAIT P0, [UR8+0x40], R3 ;  /* 0x00004003ff0075a7 */ /* 0x0002a20008001108 */
[----:B------:R-:W-:Y:S02]  /*25b0*/  UIMAD.WIDE.U32 UR8, UR35, UR16, URZ ;  /* 0x00000010230872a5 */ /* 0x000fe4000f8e00ff */
[----:B------:R-:W-:Y:S02]  /*25c0*/  ULEA UR25, UR11, UR27, 0xd ;  /* 0x0000001b0b197291 */ /* 0x000fe4000f8e68ff */
[----:B------:R-:W-:Y:S02]  /*25d0*/  USHF.R.U32.HI UR9, URZ, UR17, UR9 ;  /* 0x00000011ff097299 */ /* 0x000fe40008011609 */
[----:B------:R-:W-:Y:S02]  /*25e0*/  UIADD3 UR40, UPT, UPT, UR24, 0x8400, URZ ;  /* 0x0000840018287890 */ /* 0x000fe4000fffe0ff */
[----:B------:R-:W-:Y:S02]  /*25f0*/  USEL UR9, UR35, UR9, !UP0 ;  /* 0x0000000923097287 */ /* 0x000fe4000c000000 */
[----:B------:R-:W-:Y:S02]  /*2600*/  UIADD3 UR28, UP0, UPT, UR48, 0x180, URZ ;  /* 0x00000180301c7890 */ /* 0x000fe4000ff1e0ff */
[----:B------:R-:W-:Y:S02]  /*2610*/  UIMAD.WIDE.U32 UR12, UR9, UR20, URZ ;  /* 0x00000014090c72a5 */ /* 0x000fe4000f8e00ff */
[----:B------:R-:W-:Y:S02]  /*2620*/  UIADD3 UR11, UPT, UPT, -UR9, URZ, URZ ;  /* 0x000000ff090b7290 */ /* 0x000fe4000fffe1ff */
[----:B------:R-:W-:Y:S02]  /*2630*/  UPRMT UR21, UR36, 0x40, UR31 ;  /* 0x0000004024157896 */ /* 0x000fe4000800001f */
[----:B------:R-:W-:Y:S02]  /*2640*/  UIMAD UR11, UR14, UR11, UR35 ;  /* 0x0000000b0e0b72a4 */ /* 0x000fe4000f8e0223 */
[----:B------:R-:W-:Y:S02]  /*2650*/  UIADD3.X UR29, UPT, UPT, URZ, UR49, URZ, UP0, !UPT ;  /* 0x00000031ff1d7290 */ /* 0x000fe400087fe4ff */
[----:B------:R-:W-:Y:S02]  /*2660*/  UIMAD UR11, UR11, UR6, UR4 ;  /* 0x000000060b0b72a4 */ /* 0x000fe4000f8e0204 */
[----:B------:R-:W-:Y:S01]  /*2670*/  UPRMT UR21, UR21, 0x5410, URZ ;  /* 0x0000541015157896 */ /* 0x000fe200080000ff */
[----:B------:R-:W-:Y:S01]  /*2680*/  UMOV UR8, UR13 ;  /* 0x0000000d00087c82 */ /* 0x000fe20008000000 */
[----:B------:R-:W-:Y:S01]  /*2690*/  UMOV UR44, 0x0 ;  /* 0x00000000002c7882 */ /* 0x000fe20000000000 */
[----:B------:R-:W-:Y:S01]  /*26a0*/  USHF.R.U32.HI UR8, URZ, UR19, UR8 ;  /* 0x00000013ff087299 */ /* 0x000fe20008011608 */
[----:B------:R-:W-:Y:S01]  /*26b0*/  UMOV UR45, 0x10000000 ;  /* 0x10000000002d7882 */ /* 0x000fe20000000000 */
[----:B------:R-:W-:Y:S01]  /*26c0*/  UMOV UR41, UR33 ;  /* 0x0000002100297c82 */ /* 0x000fe20008000000 */
[----:B------:R-:W-:Y:S01]  /*26d0*/  UTMALDG.2D.2CTA [UR32], [UR22], desc[UR44] ;  /* 0x00002c20160075b4 */ /* 0x000fe20008209000 */
[----:B------:R-:W-:Y:S01]  /*26e0*/  USEL UR13, UR9, UR8, !UP2 ;  /* 0x00000008090d7287 */ /* 0x000fe2000d000000 */
[----:B------:R-:W-:Y:S01]  /*26f0*/  UMOV UR43, UR35 ;  /* 0x00000023002b7c82 */ /* 0x000fe20008000000 */
[----:B------:R-:W-:Y:S02]  /*2700*/  UIADD3 UR15, UPT, UPT, UR15, 0x1, URZ ;  /* 0x000000010f0f7890 */ /* 0x000fe4000fffe0ff */
[----:B------:R-:W-:Y:S01]  /*2710*/  UIADD3 UR8, UPT, UPT, -UR13, URZ, URZ ;  /* 0x000000ff0d087290 */ /* 0x000fe2000fffe1ff */
[----:B------:R-:W-:Y:S01]  /*2720*/  UTMALDG.2D.2CTA [UR40], [UR22], desc[UR44] ;  /* 0x00002c28160075b4 */ /* 0x000fe20008209000 */
[----:B------:R-:W-:Y:S02]  /*2730*/  UISETP.NE.AND UP0, UPT, UR15, UR37, UPT ;  /* 0x000000250f00728c */ /* 0x000fe4000bf05270 */
[----:B------:R-:W-:Y:S02]  /*2740*/  UIMAD UR9, UR18, UR8, UR9 ;  /* 0x00000008120972a4 */ /* 0x000fe4000f8e0209 */
[----:B------:R-:W-:Y:S02]  /*2750*/  UIADD3 UR8, UPT, UPT, UR25, 0x26400, URZ ;  /* 0x0002640019087890 */ /* 0x000fe4000fffe0ff */
[----:B------:R-:W-:Y:S03]  /*2760*/  UIMAD UR12, UR9, UR7, UR5 ;  /* 0x00000007090c72a4 */ /* 0x000fe6000f8e0205 */
[----:B------:R-:W-:Y:S06]  /*2770*/  UMOV UR9, UR33 ;  /* 0x0000002100097c82 */ /* 0x000fec0008000000 */
[----:B------:R3:W-:Y:S02]  /*2780*/  UTMALDG.4D.IM2COL.2CTA [UR8], [UR28], UR21, desc[UR44] ;  /* 0x00002c081c0073b4 */ /* 0x0007e40008259015 */
[----:B---3--:R-:W-:Y:S01]  /*2790*/  UMOV UR11, UR30 ;  /* 0x0000001e000b7c82 */ /* 0x008fe20008000000 */
[----:B-1----:R-:W-:Y:S05]  /*27a0*/  BRA.U UP0, `(.L_x_35) ;  /* 0xfffffff900fc7547 */ /* 0x002fea000b83ffff */
.L_x_29:
[----:B------:R-:W-:Y:S01]  /*27b0*/  SHF.L.U32 R3, R2, 0x1f, RZ ;  /* 0x0000001f02037819 */ /* 0x000fe200000006ff */
[----:B------:R-:W-:-:S03]  /*27c0*/  NOP ;  /* 0x0000000000007918 */ /* 0x000fc60000000000 */
[----:B--23--:R-:W2:Y:S02]  /*27d0*/  SYNCS.PHASECHK.TRANS64.TRYWAIT P0, [UR27+0xc0], R3 ;  /* 0x0000c003ff0075a7 */ /* 0x00cea4000800111b */
[----:B--2---:R-:W-:Y:S05]  /*27e0*/  @!P0 BRA `(.L_x_36) ;  /* 0x0000006400ac8947 */ /* 0x004fea0003800000 */
.L_x_133:
[----:B------:R-:W2:Y:S01]  /*27f0*/  LDS.128 R4, [UR27+0x100] ;  /* 0x0001001bff047984 */ /* 0x000ea20008000c00 */
[----:B------:R-:W-:Y:S02]  /*2800*/  UIADD3 UR4, UPT, UPT, UR27, 0xc8, URZ ;  /* 0x000000c81b047890 */ /* 0x000fe4000fffe0ff */
[----:B------:R-:W-:Y:S01]  /*2810*/  UISETP.GE.AND UP0, UPT, UR39, 0x1, UPT ;  /* 0x000000012700788c */ /* 0x000fe2000bf06270 */
[----:B------:R-:W-:Y:S01]  /*2820*/  @!PT LDS RZ, [RZ] ;  /* 0x00000000fffff984 */ /* 0x000fe20000000800 */
[----:B------:R-:W-:Y:S01]  /*2830*/  @!PT LDS RZ, [RZ] ;  /* 0x00000000fffff984 */ /* 0x000fe20000000800 */
[----:B------:R-:W-:Y:S01]  /*2840*/  @!PT LDS RZ, [RZ] ;  /* 0x00000000fffff984 */ /* 0x000fe20000000800 */
[----:B------:R-:W-:Y:S01]  /*2850*/  @!PT LDS RZ, [RZ] ;  /* 0x00000000fffff984 */ /* 0x000fe20000000800 */
[----:B------:R3:W-:Y:S06]  /*2860*/  MEMBAR.ALL.CTA ;  /* 0x0000000000007992 */ /* 0x0007ec0000008000 */
[----:B---3--:R-:W3:Y:S01]  /*2870*/  FENCE.VIEW.ASYNC.S ;  /* 0x00000000000073c6 */ /* 0x008ee20000000000 */
[----:B------:R-:W-:-:S09]  /*2880*/  UPRMT UR4, URZ, 0x654, UR4 ;  /* 0x00000654ff047896 */ /* 0x000fd20008000004 */
[----:B---3--:R-:W-:Y:S01]  /*2890*/  SYNCS.ARRIVE.TRANS64.RED.A1T0 RZ, [UR4], RZ ;  /* 0x000000ffffff79a7 */ /* 0x008fe20008100404 */
[----:B--2---:R-:W-:-:S13]  /*28a0*/  LOP3.LUT P0, RZ, R6, 0x1, RZ, 0xc0, !PT ;  /* 0x0000000106ff7812 */ /* 0x004fda000780c0ff */
[----:B------:R-:W-:Y:S01]  /*28b0*/  VOTEU.ANY UP1, P0 ;  /* 0x0000000000ff7886 */ /* 0x000fe20000020100 */
[----:B------:R-:W-:-:S13]  /*28c0*/  PLOP3.LUT P0, PT, PT, PT, UP1, 0x80, 0x8 ;  /* 0x000000000008781c */ /* 0x000fda0003f0f018 */
[----:B-1----:R-:W-:Y:S02]  /*28d0*/  @P0 MOV R0, R4 ;  /* 0x0000000400000202 */ /* 0x002fe40000000f00 */
[----:B------:R-:W-:Y:S02]  /*28e0*/  @P0 LOP3.LUT R4, R5, 0xffff, RZ, 0xc0, !PT ;  /* 0x0000ffff05040812 */ /* 0x000fe400078ec0ff */
[----:B------:R-:W-:Y:S02]  /*28f0*/  @P0 R2UR UR6, R0 ;  /* 0x00000000000602ca */ /* 0x000fe400000e0000 */
[----:B------:R-:W-:-:S11]  /*2900*/  @P0 R2UR UR5, R4 ;  /* 0x00000000040502ca */ /* 0x000fd600000e0000 */
[----:B------:R-:W-:Y:S02]  /*2910*/  @UP1 UMOV UR51, UR6 ;  /* 0x0000000600331c82 */ /* 0x000fe40008000000 */
[----:B------:R-:W-:Y:S01]  /*2920*/  @UP1 UMOV UR50, UR5 ;  /* 0x0000000500321c82 */ /* 0x000fe20008000000 */
[----:B------:R-:W-:Y:S05]  /*2930*/  BRA.U !UP0, `(.L_x_37) ;  /* 0x0000000108d47547 */ /* 0x000fea000b800000 */
[----:B------:R-:W1:Y:S01]  /*2940*/  LDCU.128 UR16, c[0x0][0xb10] ;  /* 0x00016200ff1077ac */ /* 0x000e620008000c00 */
[----:B------:R-:W2:Y:S01]  /*2950*/  LDCU UR21, c[0x0][0xb20] ;  /* 0x00016400ff1577ac */ /* 0x000ea20008000800 */
[----:B------:R-:W3:Y:S01]  /*2960*/  LDCU UR20, c[0x0][0xb0c] ;  /* 0x00016180ff1477ac */ /* 0x000ee20008000800 */
[----:B------:R-:W4:Y:S01]  /*2970*/  LDCU.64 UR12, c[0x0][0xb28] ;  /* 0x00016500ff0c77ac */ /* 0x000f220008000a00 */
[----:B------:R-:W-:Y:S02]  /*2980*/  UISETP.NE.AND UP3, UPT, UR39, 0x1, UPT ;  /* 0x000000012700788c */ /* 0x000fe4000bf65270 */
[----:B-1----:R-:W-:Y:S02]  /*2990*/  UIMAD.WIDE.U32 UR4, UR54, UR19, URZ ;  /* 0x00000013360472a5 */ /* 0x002fe4000f8e00ff */
[----:B------:R-:W-:Y:S02]  /*29a0*/  UIMAD.WIDE.U32 UR6, UR55, UR16, URZ ;  /* 0x00000010370672a5 */ /* 0x000fe4000f8e00ff */
[----:B------:R-:W-:-:S02]  /*29b0*/  UISETP.NE.AND UP0, UPT, UR18, 0x1, UPT ;  /* 0x000000011200788c */ /* 0x000fc4000bf05270 */
[----:B------:R-:W-:Y:S01]  /*29c0*/  UIMAD.WIDE.U32 UR14, UR50, UR19, URZ ;  /* 0x00000013320e72a5 */ /* 0x000fe2000f8e00ff */
[----:B------:R-:W-:Y:S01]  /*29d0*/  UMOV UR4, UR5 ;  /* 0x0000000500047c82 */ /* 0x000fe20008000000 */
[----:B---3--:R-:W-:Y:S02]  /*29e0*/  UISETP.NE.AND UP2, UPT, UR20, 0x1, UPT ;  /* 0x000000011400788c */ /* 0x008fe4000bf45270 */
[----:B--2---:R-:W-:Y:S02]  /*29f0*/  USHF.R.U32.HI UR5, URZ, UR21, UR4 ;  /* 0x00000015ff057299 */ /* 0x004fe40008011604 */
[----:B------:R-:W-:Y:S01]  /*2a00*/  UIMAD.WIDE.U32 UR10, UR51, UR16, URZ ;  /* 0x00000010330a72a5 */ /* 0x000fe2000f8e00ff */
[----:B------:R-:W-:Y:S01]  /*2a10*/  UMOV UR4, UR7 ;  /* 0x0000000700047c82 */ /* 0x000fe20008000000 */
[----:B------:R-:W-:Y:S02]  /*2a20*/  USEL UR5, UR54, UR5, !UP0 ;  /* 0x0000000536057287 */ /* 0x000fe4000c000000 */
[----:B------:R-:W-:-:S02]  /*2a30*/  USHF.R.U32.HI UR4, URZ, UR17, UR4 ;  /* 0x00000011ff047299 */ /* 0x000fc40008011604 */
[----:B----4-:R-:W-:Y:S02]  /*2a40*/  UIMAD.WIDE.U32 UR8, UR5, UR12, URZ ;  /* 0x0000000c050872a5 */ /* 0x010fe4000f8e00ff */
[----:B------:R-:W-:Y:S01]  /*2a50*/  USEL UR6, UR55, UR4, !UP2 ;  /* 0x0000000437067287 */ /* 0x000fe2000d000000 */
[----:B------:R-:W-:Y:S02]  /*2a60*/  UMOV UR10, UR11 ;  /* 0x0000000b000a7c82 */ /* 0x000fe40008000000 */
[----:B------:R-:W-:Y:S01]  /*2a70*/  UMOV UR4, UR15 ;  /* 0x0000000f00047c82 */ /* 0x000fe20008000000 */
[----:B------:R-:W-:Y:S01]  /*2a80*/  UIMAD.WIDE.U32 UR14, UR6, UR12, URZ ;  /* 0x0000000c060e72a5 */ /* 0x000fe2000f8e00ff */
[----:B------:R-:W-:Y:S01]  /*2a90*/  UMOV UR8, UR9 ;  /* 0x0000000900087c82 */ /* 0x000fe20008000000 */
[----:B------:R-:W-:Y:S02]  /*2aa0*/  USHF.R.U32.HI UR4, URZ, UR21, UR4 ;  /* 0x00000015ff047299 */ /* 0x000fe40008011604 */
[----:B------:R-:W-:-:S03]  /*2ab0*/  @UP3 USHF.R.U32.HI UR5, URZ, UR13, UR8 ;  /* 0x0000000dff053299 */ /* 0x000fc60008011608 */
[----:B------:R-:W-:Y:S01]  /*2ac0*/  UMOV UR7, UR15 ;  /* 0x0000000f00077c82 */ /* 0x000fe20008000000 */
[----:B------:R-:W-:Y:S02]  /*2ad0*/  USHF.R.U32.HI UR17, URZ, UR17, UR10 ;  /* 0x00000011ff117299 */ /* 0x000fe4000801160a */
[----:B------:R-:W-:Y:S02]  /*2ae0*/  @UP3 USHF.R.U32.HI UR6, URZ, UR13, UR7 ;  /* 0x0000000dff063299 */ /* 0x000fe40008011607 */
[----:B------:R-:W-:Y:S02]  /*2af0*/  USEL UR4, UR50, UR4, !UP0 ;  /* 0x0000000432047287 */ /* 0x000fe4000c000000 */
[----:B------:R-:W-:Y:S02]  /*2b00*/  UIMAD UR7, UR39, UR5, URZ ;  /* 0x00000005270772a4 */ /* 0x000fe4000f8e02ff */
[----:B------:R-:W-:Y:S02]  /*2b10*/  USEL UR5, UR51, UR17, !UP2 ;  /* 0x0000001133057287 */ /* 0x000fe4000d000000 */
[----:B------:R-:W-:-:S02]  /*2b20*/  UIMAD UR10, UR39, UR6, URZ ;  /* 0x00000006270a72a4 */ /* 0x000fc4000f8e02ff */
[----:B------:R-:W-:Y:S02]  /*2b30*/  UISETP.GE.AND UP0, UPT, UR4, UR7, UPT ;  /* 0x000000070400728c */ /* 0x000fe4000bf06270 */
[----:B------:R-:W-:Y:S02]  /*2b40*/  UIMAD.WIDE.U32 UR8, UR4, UR12, URZ ;  /* 0x0000000c040872a5 */ /* 0x000fe4000f8e00ff */
[----:B------:R-:W-:Y:S02]  /*2b50*/  UISETP.GE.OR UP0, UPT, UR5, UR10, UP0 ;  /* 0x0000000a0500728c */ /* 0x000fe40008706670 */
[----:B------:R-:W-:-:S03]  /*2b60*/  UIMAD.WIDE.U32 UR10, UR5, UR12, URZ ;  /* 0x0000000c050a72a5 */ /* 0x000fc6000f8e00ff */
[----:B------:R-:W-:Y:S01]  /*2b70*/  UMOV UR7, UR9 ;  /* 0x0000000900077c82 */ /* 0x000fe20008000000 */
[----:B------:R-:W-:Y:S02]  /*2b80*/  UIADD3 UR9, UPT, UPT, -UR4, URZ, URZ ;  /* 0x000000ff04097290 */ /* 0x000fe4000fffe1ff */
[----:B------:R-:W-:Y:S02]  /*2b90*/  USHF.R.U32.HI UR7, URZ, UR13, UR7 ;  /* 0x0000000dff077299 */ /* 0x000fe40008011607 */
[----:B------:R-:W-:Y:S02]  /*2ba0*/  UIMAD UR10, UR18, UR9, UR50 ;  /* 0x00000009120a72a4 */ /* 0x000fe4000f8e0232 */
[----:B------:R-:W-:Y:S01]  /*2bb0*/  USEL UR7, UR4, UR7, !UP3 ;  /* 0x0000000704077287 */ /* 0x000fe2000d800000 */
[----:B------:R-:W-:Y:S01]  /*2bc0*/  @!UP0 UMOV UR8, UR11 ;  /* 0x0000000b00088c82 */ /* 0x000fe20008000000 */
[----:B------:R-:W-:Y:S02]  /*2bd0*/  UIADD3 UR11, UPT, UPT, -UR5, URZ, URZ ;  /* 0x000000ff050b7290 */ /* 0x000fe4000fffe1ff */
[----:B------:R-:W-:-:S02]  /*2be0*/  @!UP0 USHF.R.U32.HI UR8, URZ, UR13, UR8 ;  /* 0x0000000dff088299 */ /* 0x000fc40008011608 */
[----:B------:R-:W-:Y:S02]  /*2bf0*/  UIADD3 UR9, UPT, UPT, -UR7, URZ, URZ ;  /* 0x000000ff07097290 */ /* 0x000fe4000fffe1ff */
[----:B------:R-:W-:Y:S02]  /*2c00*/  @!UP0 USEL UR8, UR5, UR8, !UP3 ;  /* 0x0000000805088287 */ /* 0x000fe4000d800000 */
[----:B------:R-:W-:Y:S02]  /*2c10*/  UIMAD UR9, UR39, UR9, UR4 ;  /* 0x00000009270972a4 */ /* 0x000fe4000f8e0204 */
[----:B------:R-:W-:Y:S02]  /*2c20*/  @!UP0 UIADD3 UR7, UPT, UPT, UR7, -UR8, URZ ;  /* 0x8000000807078290 */ /* 0x000fe4000fffe0ff */
[----:B------:R-:W-:Y:S02]  /*2c30*/  @!UP0 UIMAD UR8, UR9, UR6, UR8 ;  /* 0x00000006090882a4 */ /* 0x000fe4000f8e0208 */
[----:B------:R-:W-:-:S02]  /*2c40*/  @!UP0 UIMAD UR4, UR39, UR7, UR5 ;  /* 0x00000007270482a4 */ /* 0x000fc4000f8e0205 */
[----:B------:R-:W-:Y:S02]  /*2c50*/  UIMAD UR6, UR20, UR11, UR51 ;  /* 0x0000000b140672a4 */ /* 0x000fe4000f8e0233 */
[----:B------:R-:W-:Y:S01]  /*2c60*/  UIMAD UR50, UR4, UR18, UR10 ;  /* 0x00000012043272a4 */ /* 0x000fe2000f8e020a */
[----:B------:R-:W-:Y:S02]  /*2c70*/  @!UP0 UMOV UR5, UR8 ;  /* 0x0000000800058c82 */ /* 0x000fe40008000000 */
[----:B------:R-:W-:-:S12]  /*2c80*/  UIMAD UR51, UR5, UR20, UR6 ;  /* 0x00000014053372a4 */ /* 0x000fd8000f8e0206 */
.L_x_37:
[----:B------:R-:W1:Y:S02]  /*2c90*/  LDCU UR4, c[0x0][0xb30] ;  /* 0x00016600ff0477ac */ /* 0x000e640008000800 */
[----:B-1----:R-:W-:-:S09]  /*2ca0*/  UISETP.NE.AND UP0, UPT, UR4, 0x1, UPT ;  /* 0x000000010400788c */ /* 0x002fd2000bf05270 */
[----:B------:R-:W-:Y:S05]  /*2cb0*/  BRA.U UP0, `(.L_x_38) ;  /* 0x0000000100447547 */ /* 0x000fea000b800000 */
[----:B------:R-:W1:Y:S01]  /*2cc0*/  LDCU.128 UR8, c[0x0][0xb10] ;  /* 0x00016200ff0877ac */ /* 0x000e620008000c00 */
[----:B------:R-:W2:Y:S01]  /*2cd0*/  LDCU UR12, c[0x0][0xb0c] ;  /* 0x00016180ff0c77ac */ /* 0x000ea20008000800 */
[----:B------:R-:W3:Y:S01]  /*2ce0*/  LDCU UR13, c[0x0][0xb20] ;  /* 0x00016400ff0d77ac */ /* 0x000ee20008000800 */
[----:B-1----:R-:W-:Y:S02]  /*2cf0*/  UIMAD.WIDE.U32 UR6, UR51, UR8, URZ ;  /* 0x00000008330672a5 */ /* 0x002fe4000f8e00ff */
[----:B------:R-:W-:Y:S02]  /*2d00*/  UIMAD.WIDE.U32 UR4, UR50, UR11, URZ ;  /* 0x0000000b320472a5 */ /* 0x000fe4000f8e00ff */
[----:B--2---:R-:W-:Y:S02]  /*2d10*/  UISETP.NE.AND UP2, UPT, UR12, 0x1, UPT ;  /* 0x000000010c00788c */ /* 0x004fe4000bf45270 */
[----:B------:R-:W-:Y:S01]  /*2d20*/  UISETP.NE.AND UP0, UPT, UR10, 0x1, UPT ;  /* 0x000000010a00788c */ /* 0x000fe2000bf05270 */
[----:B------:R-:W-:-:S02]  /*2d30*/  UMOV UR6, UR7 ;  /* 0x0000000700067c82 */ /* 0x000fc40008000000 */
[----:B------:R-:W-:Y:S01]  /*2d40*/  UMOV UR4, UR5 ;  /* 0x0000000500047c82 */ /* 0x000fe20008000000 */
[----:B------:R-:W-:Y:S02]  /*2d50*/  USHF.R.U32.HI UR6, URZ, UR9, UR6 ;  /* 0x00000009ff067299 */ /* 0x000fe40008011606 */
[----:B---3--:R-:W-:Y:S02]  /*2d60*/  USHF.R.U32.HI UR4, URZ, UR13, UR4 ;  /* 0x0000000dff047299 */ /* 0x008fe40008011604 */
[----:B------:R-:W-:Y:S02]  /*2d70*/  USEL UR5, UR51, UR6, !UP2 ;  /* 0x0000000633057287 */ /* 0x000fe4000d000000 */
[----:B------:R-:W-:-:S04]  /*2d80*/  USEL UR4, UR50, UR4, !UP0 ;  /* 0x0000000432047287 */ /* 0x000fc8000c000000 */
[----:B------:R-:W-:Y:S02]  /*2d90*/  UIADD3 UR6, UPT, UPT, UR5, -UR4, URZ ;  /* 0x8000000405067290 */ /* 0x000fe4000fffe0ff */
[----:B------:R-:W-:Y:S02]  /*2da0*/  UIADD3 UR4, UPT, UPT, -UR5, UR4, URZ ;  /* 0x0000000405047290 */ /* 0x000fe4000fffe1ff */
[----:B------:R-:W-:Y:S02]  /*2db0*/  UIMAD UR50, UR6, UR10, UR50 ;  /* 0x0000000a063272a4 */ /* 0x000fe4000f8e0232 */
[----:B------:R-:W-:-:S12]  /*2dc0*/  UIMAD UR51, UR4, UR12, UR51 ;  /* 0x0000000c043372a4 */ /* 0x000fd8000f8e0233 */
.L_x_38:
[----:B------:R-:W-:Y:S02]  /*2dd0*/  R2UR UR5, R64 ;  /* 0x00000000400572ca */ /* 0x000fe400000e0000 */
[----:B------:R-:W-:Y:S02]  /*2de0*/  R2UR UR4, R63 ;  /* 0x000000003f0472ca */ /* 0x000fe400000e0000 */
[----:B------:R-:W-:Y:S02]  /*2df0*/  PLOP3.LUT P1, PT, PT, PT, PT, 0x80, 0x8 ;  /* 0x000000000008781c */ /* 0x000fe40003f2f070 */
[----:B------:R-:W-:-:S07]  /*2e00*/  LOP3.LUT R2, R2, 0x1, RZ, 0x3c, !PT ;  /* 0x0000000102027812 */ /* 0x000fce00078e3cff */
[----:B------:R-:W-:Y:S02]  /*2e10*/  UIADD3 UR21, UPT, UPT, UR51, UR5, URZ ;  /* 0x0000000533157290 */ /* 0x000fe4000fffe0ff */
[----:B------:R-:W-:Y:S01]  /*2e20*/  UIADD3 UR19, UPT, UPT, UR50, UR4, URZ ;  /* 0x0000000432137290 */ /* 0x000fe2000fffe0ff */
[----:B------:R-:W-:Y:S11]  /*2e30*/  BRA.U UP1, `(.L_x_39) ;  /* 0xffffffe901787547 */ /* 0x000ff6000b83ffff */
[----:B------:R-:W-:Y:S01]  /*2e40*/  UIADD3 UR27, UPT, UPT, UR27, 0x40, URZ ;  /* 0x000000401b1b7890 */ /* 0x000fe2000fffe0ff */
[----:B------:R-:W-:-:S03]  /*2e50*/  MOV R3, UR26 ;  /* 0x0000001a00037c02 */ /* 0x000fc60008000f00 */
[----:B------:R-:W-:Y:S01]  /*2e60*/  ULEA UR4, UR30, UR27, 0x3 ;  /* 0x0000001b1e047291 */ /* 0x000fe2000f8e18ff */
[----:B------:R-:W-:-:S08]  /*2e70*/  SHF.L.U32 R3, R3, 0x1f, RZ ;  /* 0x0000001f03037819 */ /* 0x000fd000000006ff */
[----:B------:R-:W1:Y:S02]  /*2e80*/  SYNCS.PHASECHK.TRANS64.TRYWAIT P0, [UR4], R3 ;  /* 0x00000003ff0075a7 */ /* 0x000e640008001104 */
[----:B-1----:R-:W-:Y:S05]  /*2e90*/  @!P0 BRA `(.L_x_40) ;  /* 0x0000006000188947 */ /* 0x002fea0003800000 */
.L_x_135:
[----:B------:R-:W-:-:S04]  /*2ea0*/  UIADD3 UR4, UPT, UPT, UR30, 0x1, URZ ;  /* 0x000000011e047890 */ /* 0x000fc8000fffe0ff */
[----:B------:R-:W-:-:S04]  /*2eb0*/  UISETP.NE.AND UP0, UPT, UR4, 0x8, UPT ;  /* 0x000000080400788c */ /* 0x000fc8000bf05270 */
[----:B------:R-:W-:Y:S02]  /*2ec0*/  USEL UR5, URZ, 0x1, UP0 ;  /* 0x00000001ff057887 */ /* 0x000fe40008000000 */
[----:B------:R-:W-:Y:S02]  /*2ed0*/  USEL UR4, UR4, URZ, UP0 ;  /* 0x000000ff04047287 */ /* 0x000fe40008000000 */
[----:B------:R-:W-:Y:S02]  /*2ee0*/  ULOP3.LUT UR6, UR26, UR5, URZ, 0x3c, !UPT ;  /* 0x000000051a067292 */ /* 0x000fe4000f8e3cff */
[----:B------:R-:W-:-:S04]  /*2ef0*/  ULEA UR5, UR4, UR27, 0x3 ;  /* 0x0000001b04057291 */ /* 0x000fc8000f8e18ff */
[----:B-1----:R-:W-:-:S04]  /*2f00*/  MOV R3, UR6 ;  /* 0x0000000600037c02 */ /* 0x002fc80008000f00 */
[----:B------:R-:W-:-:S04]  /*2f10*/  SHF.L.U32 R3, R3, 0x1f, RZ ;  /* 0x0000001f03037819 */ /* 0x000fc800000006ff */
[----:B------:R-:W1:Y:S02]  /*2f20*/  SYNCS.PHASECHK.TRANS64.TRYWAIT P0, [UR5], R3 ;  /* 0x00000003ff0075a7 */ /* 0x000e640008001105 */
[----:B-1----:R-:W-:Y:S05]  /*2f30*/  @!P0 BRA `(.L_x_41) ;  /* 0x0000006000088947 */ /* 0x002fea0003800000 */
.L_x_137:
        /* <DEDUP_REMOVED lines=10> */
.L_x_139:
        /* <DEDUP_REMOVED lines=10> */
.L_x_141:
        /* <DEDUP_REMOVED lines=10> */
.L_x_143:
        /* <DEDUP_REMOVED lines=10> */
.L_x_145:
        /* <DEDUP_REMOVED lines=10> */
.L_x_147:
[----:B------:R-:W-:-:S04]  /*3260*/  UIADD3 UR4, UPT, UPT, UR4, 0x1, URZ ;  /* 0x0000000104047890 */ /* 0x000fc8000fffe0ff */
[----:B------:R-:W-:-:S04]  /*3270*/  UISETP.NE.AND UP0, UPT, UR4, 0x8, UPT ;  /* 0x000000080400788c */ /* 0x000fc8000bf05270 */
[----:B------:R-:W-:Y:S02]  /*3280*/  USEL UR5, URZ, 0x1, UP0 ;  /* 0x00000001ff057887 */ /* 0x000fe40008000000 */
[----:B------:R-:W-:Y:S02]  /*3290*/  USEL UR4, UR4, URZ, UP0 ;  /* 0x000000ff04047287 */ /* 0x000fe40008000000 */
[----:B------:R-:W-:Y:S02]  /*32a0*/  ULOP3.LUT UR5, UR6, UR5, URZ, 0x3c, !UPT ;  /* 0x0000000506057292 */ /* 0x000fe4000f8e3cff */
[----:B------:R-:W-:-:S04]  /*32b0*/  ULEA UR4, UR4, UR27, 0x3 ;  /* 0x0000001b04047291 */ /* 0x000fc8000f8e18ff */
[----:B------:R-:W-:Y:S02]  /*32c0*/  IMAD.U32 R2, RZ, RZ, UR5 ;  /* 0x00000005ff027e24 */ /* 0x000fe4000f8e00ff */
[----:B-1----:R-:W-:-:S03]  /*32d0*/  MOV R0, UR4 ;  /* 0x0000000400007c02 */ /* 0x002fc60008000f00 */
[----:B------:R-:W-:-:S07]  /*32e0*/  SHF.L.U32 R3, R2, 0x1f, RZ ;  /* 0x0000001f02037819 */ /* 0x000fce00000006ff */
.L_x_47:
[----:B-1----:R1:W2:Y:S02]  /*32f0*/  SYNCS.PHASECHK.TRANS64.TRYWAIT P0, [R0+URZ], R3 ;  /* 0x00000003000075a7 */ /* 0x0022a400080011ff */
[----:B--2---:R-:W-:Y:S05]  /*3300*/  @!P0 NANOSLEEP.SYNCS 0x989680 ;  /* 0x009896800000895d */ /* 0x004fea0003900000 */
[----:B------:R-:W2:Y:S02]  /*3310*/  @!P0 SYNCS.PHASECHK.TRANS64 P0, [R0+URZ], R3 ;  /* 0x00000003000085a7 */ /* 0x000ea400080010ff */
[----:B--2---:R-:W-:Y:S05]  /*3320*/  @P0 EXIT ;  /* 0x000000000000094d */ /* 0x004fea0003800000 */
[----:B------:R-:W-:Y:S05]  /*3330*/  BRA `(.L_x_47) ;  /* 0xfffffffc00ec7947 */ /* 0x000fea000383ffff */
.L_x_21:
[----:B------:R-:W2:Y:S02]  /*3340*/  S2UR UR4, SR_CgaCtaId ;  /* 0x00000000000479c3 */ /* 0x000ea40000008800 */
[----:B--2---:R-:W-:-:S04]  /*3350*/  UISETP.NE.AND UP0, UPT, UR4, URZ, UPT ;  /* 0x000000ff0400728c */ /* 0x004fc8000bf05270 */
[----:B------:R-:W-:-:S09]  /*3360*/  UISETP.NE.OR UP0, UPT, UR18, 0x1, UP0 ;  /* 0x000000011200788c */ /* 0x000fd20008705670 */
[----:B------:R-:W-:Y:S05]  /*3370*/  BRA.U UP0, `(.L_x_48) ;  /* 0x0000000100b47547 */ /* 0x000fea000b800000 */
[----:B------:R-:W2:Y:S01]  /*3380*/  S2UR UR5, SR_CgaCtaId ;  /* 0x00000000000579c3 */ /* 0x000ea20000008800 */
[----:B------:R-:W-:Y:S01]  /*3390*/  UMOV UR4, 0x400 ;  /* 0x0000040000047882 */ /* 0x000fe20000000000 */
[----:B------:R-:W-:Y:S01]  /*33a0*/  HFMA2 R2, -RZ, RZ, 0, 5.9604644775390625e-08 ;  /* 0x00000001ff027431 */ /* 0x000fe200000001ff */
[----:B------:R-:W-:Y:S01]  /*33b0*/  ISETP.GE.U32.AND P0, PT, R3, 0x2, PT ;  /* 0x000000020300780c */ /* 0x000fe20003f06070 */
[----:B------:R-:W-:Y:S01]  /*33c0*/  IMAD.MOV.U32 R8, RZ, RZ, RZ ;  /* 0x000000ffff087224 */ /* 0x000fe200078e00ff */
[----:B--2---:R-:W-:-:S04]  /*33d0*/  ULEA UR4, UR5, UR4, 0x18 ;  /* 0x0000000405047291 */ /* 0x004fc8000f8ec0ff */
[----:B------:R-:W-:Y:S02]  /*33e0*/  UIADD3 UR5, UPT, UPT, UR4, 0xc8, URZ ;  /* 0x000000c804057890 */ /* 0x000fe4000fffe0ff */
[----:B------:R-:W-:Y:S02]  /*33f0*/  UIADD3 UR8, UPT, UPT, UR4, 0xc0, URZ ;  /* 0x000000c004087890 */ /* 0x000fe4000fffe0ff */
[----:B------:R-:W-:-:S12]  /*3400*/  UPRMT UR5, URZ, 0x654, UR5 ;  /* 0x00000654ff057896 */ /* 0x000fd80008000005 */
.L_x_51:
[----:B------:R-:W-:Y:S01]  /*3410*/  SHF.L.U32 R7, R2, 0x1f, RZ ;  /* 0x0000001f02077819 */ /* 0x000fe200000006ff */
[----:B------:R-:W-:Y:S02]  /*3420*/  IMAD.U32 R4, RZ, RZ, UR8 ;  /* 0x00000008ff047e24 */ /* 0x000fe4000f8e00ff */
[----:B------:R-:W-:Y:S01]  /*3430*/  @!P0 IMAD.MOV.U32 R5, RZ, RZ, 0x10 ;  /* 0x00000010ff058424 */ /* 0x000fe200078e00ff */
[----:B------:R-:W2:Y:S02]  /*3440*/  SYNCS.PHASECHK.TRANS64.TRYWAIT P1, [UR4+0xc8], R7 ;  /* 0x0000c807ff0075a7 */ /* 0x000ea40008021104 */
[----:B------:R-:W-:-:S04]  /*3450*/  PRMT R9, R3, 0x654, R4 ;  /* 0x0000065403097816 */ /* 0x000fc80000000004 */
[----:B------:R-:W-:Y:S01]  /*3460*/  SEL R0, R9, R0, !P0 ;  /* 0x0000000009007207 */ /* 0x000fe20004000000 */
[----:B--2---:R-:W-:Y:S06]  /*3470*/  @!P1 BRA `(.L_x_49) ;  /* 0x0000005c00489947 */ /* 0x004fec0003800000 */
.L_x_149:
[----:B------:R-:W-:Y:S01]  /*3480*/  UIADD3 UR6, UPT, UPT, UR4, 0x100, URZ ;  /* 0x0000010004067890 */ /* 0x000fe2000fffe0ff */
[----:B------:R3:W-:Y:S01]  /*3490*/  @!P0 SYNCS.ARRIVE.TRANS64.RED RZ, [R0+URZ], R5 ;  /* 0x0000000500ff89a7 */ /* 0x0007e200080004ff */
[----:B------:R-:W-:Y:S01]  /*34a0*/  UIADD3 UR7, UPT, UPT, UR4, 0xc0, URZ ;  /* 0x000000c004077890 */ /* 0x000fe2000fffe0ff */
[----:B------:R-:W-:-:S08]  /*34b0*/  LOP3.LUT R2, R2, 0x1, RZ, 0x3c, !PT ;  /* 0x0000000102027812 */ /* 0x000fd000078e3cff */
[----:B------:R-:W-:Y:S06]  /*34c0*/  UGETNEXTWORKID.BROADCAST [UR6], [UR7] ;  /* 0x00000000060073ca */ /* 0x000fec0008000100 */
[----:B---3--:R-:W-:-:S04]  /*34d0*/  SHF.L.U32 R5, R8, 0x1f, RZ ;  /* 0x0000001f08057819 */ /* 0x008fc800000006ff */
[----:B------:R-:W3:Y:S02]  /*34e0*/  SYNCS.PHASECHK.TRANS64.TRYWAIT P1, [UR4+0xc0], R5 ;  /* 0x0000c005ff0075a7 */ /* 0x000ee40008021104 */
[----:B---3--:R-:W-:Y:S05]  /*34f0*/  @!P1 BRA `(.L_x_50) ;  /* 0x0000005c00409947 */ /* 0x008fea0003800000 */
.L_x_151:
[----:B--2---:R-:W2:Y:S01]  /*3500*/  LDS.128 R4, [UR4+0x100] ;  /* 0x00010004ff047984 */ /* 0x004ea20008000c00 */
[----:B------:R-:W-:Y:S01]  /*3510*/  LOP3.LUT R8, R8, 0x1, RZ, 0x3c, !PT ;  /* 0x0000000108087812 */ /* 0x000fe200078e3cff */
[----:B------:R-:W-:Y:S01]  /*3520*/  @!PT LDS RZ, [RZ] ;  /* 0x00000000fffff984 */ /* 0x000fe20000000800 */
[----:B------:R-:W-:Y:S01]  /*3530*/  @!PT LDS RZ, [RZ] ;  /* 0x00000000fffff984 */ /* 0x000fe20000000800 */
[----:B------:R-:W-:Y:S01]  /*3540*/  @!PT LDS RZ, [RZ] ;  /* 0x00000000fffff984 */ /* 0x000fe20000000800 */
[----:B------:R-:W-:Y:S01]  /*3550*/  @!PT LDS RZ, [RZ] ;  /* 0x00000000fffff984 */ /* 0x000fe20000000800 */
[----:B------:R3:W-:Y:S06]  /*3560*/  MEMBAR.ALL.CTA ;  /* 0x0000000000007992 */ /* 0x0007ec0000008000 */
[----:B---3--:R-:W3:Y:S02]  /*3570*/  FENCE.VIEW.ASYNC.S ;  /* 0x00000000000073c6 */ /* 0x008ee40000000000 */
[----:B---3--:R-:W-:Y:S01]  /*3580*/  SYNCS.ARRIVE.TRANS64.RED.A1T0 RZ, [UR5], RZ ;  /* 0x000000ffffff79a7 */ /* 0x008fe20008100405 */
[----:B--2---:R-:W-:-:S13]  /*3590*/  LOP3.LUT P1, RZ, R6, 0x1, RZ, 0xc0, !PT ;  /* 0x0000000106ff7812 */ /* 0x004fda000782c0ff */
[----:B------:R-:W-:Y:S05]  /*35a0*/  @P1 BRA `(.L_x_51) ;  /* 0xfffffffc00981947 */ /* 0x000fea000383ffff */
[----:B------:R-:W-:-:S04]  /*35b0*/  SHF.L.U32 R0, R2, 0x1f, RZ ;  /* 0x0000001f02007819 */ /* 0x000fc800000006ff */
[----:B------:R-:W2:Y:S02]  /*35c0*/  SYNCS.PHASECHK.TRANS64 P0, [UR4+0xc8], R0 ;  /* 0x0000c800ff0075a7 */ /* 0x000ea40008001004 */
[----:B-12---:R-:W-:Y:S05]  /*35d0*/  @P0 EXIT ;  /* 0x000000000000094d */ /* 0x006fea0003800000 */
[----:B------:R-:W-:-:S07]  /*35e0*/  MOV R0, UR4 ;  /* 0x0000000400007c02 */ /* 0x000fce0008000f00 */
.L_x_52:
[----:B-1----:R-:W-:-:S04]  /*35f0*/  SHF.L.U32 R3, R2, 0x1f, RZ ;  /* 0x0000001f02037819 */ /* 0x002fc800000006ff */
[----:B------:R1:W2:Y:S03]  /*3600*/  SYNCS.PHASECHK.TRANS64.TRYWAIT P0, [R0+URZ+0xc8], R3 ;  /* 0x0000c803000075a7 */ /* 0x0002a600080011ff */
[----:B--2---:R-:W-:Y:S05]  /*3610*/  @!P0 NANOSLEEP.SYNCS 0x989680 ;  /* 0x009896800000895d */ /* 0x004fea0003900000 */
[----:B------:R-:W2:Y:S02]  /*3620*/  @!P0 SYNCS.PHASECHK.TRANS64 P0, [R0+URZ+0xc8], R3 ;  /* 0x0000c803000085a7 */ /* 0x000ea400080010ff */
[----:B--2---:R-:W-:Y:S05]  /*3630*/  @P0 EXIT ;  /* 0x000000000000094d */ /* 0x004fea0003800000 */
[----:B------:R-:W-:Y:S05]  /*3640*/  BRA `(.L_x_52) ;  /* 0xfffffffc00e87947 */ /* 0x000fea000383ffff */
.L_x_48:
[----:B------:R-:W-:Y:S05]  /*3650*/  BRA.U UP4, `(.L_x_53) ;  /* 0x0000001504207547 */ /* 0x000fea000b800000 */
[----:B------:R-:W2:Y:S01]  /*3660*/  S2UR UR4, SR_CgaCtaId ;  /* 0x00000000000479c3 */ /* 0x000ea20000008800 */
[----:B------:R-:W-:Y:S01]  /*3670*/  UMOV UR5, 0x40 ;  /* 0x0000004000057882 */ /* 0x000fe20000000000 */
[----:B------:R-:W-:Y:S01]  /*3680*/  NOP ;  /* 0x0000000000007918 */ /* 0x000fe20000000000 */
[----:B------:R-:W-:Y:S01]  /*3690*/  UMOV UR6, 0x400 ;  /* 0x0000040000067882 */ /* 0x000fe20000000000 */
[----:B--2---:R-:W-:Y:S02]  /*36a0*/  ULEA UR5, UR4, UR5, 0x18 ;  /* 0x0000000504057291 */ /* 0x004fe4000f8ec0ff */
[----:B------:R-:W-:-:S07]  /*36b0*/  ULEA UR6, UR4, UR6, 0x18 ;  /* 0x0000000604067291 */ /* 0x000fce000f8ec0ff */
[----:B------:R-:W2:Y:S02]  /*36c0*/  LDS.U8 R3, [UR5+0x1c] ;  /* 0x00001c05ff037984 */ /* 0x000ea40008000000 */
[----:B--2---:R-:W-:-:S13]  /*36d0*/  ISETP.NE.AND P0, PT, R3, RZ, PT ;  /* 0x000000ff0300720c */ /* 0x004fda0003f05270 */
[----:B------:R-:W-:Y:S05]  /*36e0*/  @P0 BRA `(.L_x_54) ;  /* 0x0000000400080947 */ /* 0x000fea0003800000 */
[----:B------:R-:W-:Y:S02]  /*36f0*/  UISETP.NE.U32.AND UP1, UPT, UR51, 0x1, UPT ;  /* 0x000000013300788c */ /* 0x000fe4000bf25070 */
[----:B------:R-:W-:-:S07]  /*3700*/  UIADD3 UR7, UPT, UPT, UR5, 0x8, URZ ;  /* 0x0000000805077890 */ /* 0x000fce000fffe0ff */
[----:B------:R-:W-:Y:S05]  /*3710*/  BRA.U !UP1, `(.L_x_55) ;  /* 0x00000001099c7547 */ /* 0x000fea000b800000 */
[----:B------:R-:W-:Y:S01]  /*3720*/  ELECT P0, URZ, PT ;  /* 0x0000000000ff782f */ /* 0x000fe20003800000 */
[----:B------:R-:W-:-:S12]  /*3730*/  BSSY B0, `(.L_x_55) ;  /* 0x0000025000007945 */ /* 0x000fd80003800000 */
[----:B------:R-:W-:Y:S05]  /*3740*/  @!P0 BRA `(.L_x_56) ;  /* 0x00000000008c8947 */ /* 0x000fea0003800000 */
[----:B------:R-:W-:-:S05]  /*3750*/  UMOV UR4, 0x10 ;  /* 0x0000001000047882 */ /* 0x000fca0000000000 */
[----:B------:R-:W-:Y:S04]  /*3760*/  DEPBAR.LE SB2, 0x36 ;  /* 0x0000ad800000791a */ /* 0x000fe80000000000 */
[----:B------:R-:W2:Y:S02]  /*3770*/  UTCATOMSWS.2CTA.FIND_AND_SET.ALIGN UP0, UR4, UR4 ;  /* 0x00000004000475e3 */ /* 0x000ea40008200800 */
[----:B--2---:R-:W-:Y:S01]  /*3780*/  MOV R10, UR4 ;  /* 0x00000004000a7c02 */ /* 0x004fe20008000f00 */
[----:B------:R-:W-:Y:S06]  /*3790*/  BRA.U UP0, `(.L_x_57) ;  /* 0x0000000100187547 */ /* 0x000fec000b800000 */
.L_x_58:
[----:B------:R-:W-:Y:S05]  /*37a0*/  NANOSLEEP 0x64 ;  /* 0x000000640000795d */ /* 0x000fea0003800000 */
[----:B------:R-:W-:-:S05]  /*37b0*/  UMOV UR4, 0x10 ;  /* 0x0000001000047882 */ /* 0x000fca0000000000 */
[----:B------:R-:W-:Y:S04]  /*37c0*/  DEPBAR.LE SB2, 0x36 ;  /* 0x0000ad800000791a */ /* 0x000fe80000000000 */
[----:B------:R-:W2:Y:S02]  /*37d0*/  UTCATOMSWS.2CTA.FIND_AND_SET.ALIGN UP0, UR4, UR4 ;  /* 0x00000004000475e3 */ /* 0x000ea40008200800 */
[----:B--2---:R-:W-:Y:S01]  /*37e0*/  MOV R10, UR4 ;  /* 0x00000004000a7c02 */ /* 0x004fe20008000f00 */
[----:B------:R-:W-:Y:S05]  /*37f0*/  BRA.U !UP0, `(.L_x_58) ;  /* 0xfffffffd08e87547 */ /* 0x000fea000b83ffff */
.L_x_57:
[----:B------:R-:W2:Y:S01]  /*3800*/  LDS R6, [UR5+0x10] ;  /* 0x00001005ff067984 */ /* 0x000ea20008000800 */
[----:B------:R-:W-:Y:S01]  /*3810*/  IMAD.U32 R3, RZ, RZ, UR6 ;  /* 0x00000006ff037e24 */ /* 0x000fe2000f8e00ff */
[----:B------:R-:W-:-:S03]  /*3820*/  MOV R4, UR50 ;  /* 0x0000003200047c02 */ /* 0x000fc60008000f00 */
[----:B------:R-:W-:Y:S01]  /*3830*/  VIADD R3, R3, 0x110 ;  /* 0x0000011003037836 */ /* 0x000fe20000000000 */
[----:B--2---:R-:W-:-:S04]  /*3840*/  SHF.L.U32 R6, R6, 0x1f, RZ ;  /* 0x0000001f06067819 */ /* 0x004fc800000006ff */
[----:B------:R-:W2:Y:S02]  /*3850*/  SYNCS.PHASECHK.TRANS64.TRYWAIT P0, [UR5+0x8], R6 ;  /* 0x00000806ff0075a7 */ /* 0x000ea40008001105 */
[----:B--2---:R-:W-:Y:S05]  /*3860*/  @P0 BRA `(.L_x_59) ;  /* 0x0000000000080947 */ /* 0x004fea0003800000 */
[----:B------:R-:W2:Y:S02]  /*3870*/  SYNCS.PHASECHK.TRANS64.TRYWAIT P0, [UR5+0x8], R6 ;  /* 0x00000806ff0075a7 */ /* 0x000ea40008001105 */
[----:B--2---:R-:W-:Y:S05]  /*3880*/  @!P0 BRA `(.L_x_60) ;  /* 0x0000005800748947 */ /* 0x004fea0003800000 */
.L_x_59:
[----:B------:R-:W-:Y:S01]  /*3890*/  PRMT R4, R4, 0x654, R3 ;  /* 0x0000065404047816 */ /* 0x000fe20000000003 */
[----:B------:R-:W-:Y:S01]  /*38a0*/  HFMA2 R3, -RZ, RZ, 0, 5.9604644775390625e-08 ;  /* 0x00000001ff037431 */ /* 0x000fe200000001ff */
[----:B------:R-:W-:Y:S01]  /*38b0*/  UPRMT UR4, UR50, 0x654, UR7 ;  /* 0x0000065432047896 */ /* 0x000fe20008000007 */
[----:B------:R-:W-:Y:S02]  /*38c0*/  IMAD.MOV.U32 R7, RZ, RZ, 0xffff ;  /* 0x0000ffffff077424 */ /* 0x000fe400078e00ff */
[----:B--2---:R-:W-:Y:S02]  /*38d0*/  IMAD.MOV.U32 R6, RZ, RZ, 0x4 ;  /* 0x00000004ff067424 */ /* 0x004fe400078e00ff */
[----:B------:R-:W-:Y:S01]  /*38e0*/  IMAD.SHL.U32 R9, R10, 0x20, RZ ;  /* 0x000000200a097824 */ /* 0x000fe200078e00ff */
[----:B------:R-:W-:Y:S02]  /*38f0*/  MOV R5, UR4 ;  /* 0x0000000400057c02 */ /* 0x000fe40008000f00 */
[-C--:B------:R-:W-:Y:S01]  /*3900*/  SHF.L.U32 R8, R7, R10.reuse, RZ ;  /* 0x0000000a07087219 */ /* 0x080fe200000006ff */
[----:B------:R2:W-:Y:S01]  /*3910*/  SYNCS.ARRIVE.TRANS64.RED RZ, [UR4], R6 ;  /* 0x00000006ffff79a7 */ /* 0x0005e20008000404 */
[----:B------:R-:W-:Y:S01]  /*3920*/  SHF.L.U32 R7, R3, R10, RZ ;  /* 0x0000000a03077219 */ /* 0x000fe200000006ff */
[----:B------:R2:W-:Y:S04]  /*3930*/  STS [UR6+0x110], R9 ;  /* 0x00011009ff007988 */ /* 0x0005e80008000806 */
[----:B------:R2:W-:Y:S04]  /*3940*/  STAS [R4.64], R10 ;  /* 0x0000000a04007dbd */ /* 0x0005e8000c0008ff */
[----:B------:R2:W-:Y:S04]  /*3950*/  ATOMS.OR RZ, [UR5+0x14], R8 ;  /* 0x00001408ffff798c */ /* 0x0005e8000b000005 */
[----:B------:R2:W-:Y:S04]  /*3960*/  ATOMS.OR RZ, [UR5+0x18], R7 ;  /* 0x00001807ffff798c */ /* 0x0005e8000b000005 */
[----:B------:R2:W-:Y:S02]  /*3970*/  ATOMS.XOR RZ, [UR5+0x10], R3 ;  /* 0x00001003ffff798c */ /* 0x0005e4000b800005 */
.L_x_56:
[----:B-1----:R-:W-:Y:S05]  /*3980*/  BSYNC B0 ;  /* 0x0000000000007941 */ /* 0x002fea0003800000 */
.L_x_55:
[----:B------:R-:W-:Y:S05]  /*3990*/  BRA.U UP1, `(.L_x_61) ;  /* 0x00000001016c7547 */ /* 0x000fea000b800000 */
[----:B------:R-:W-:-:S03]  /*39a0*/  UMOV UR4, 0xffffffff ;  /* 0xffffffff00047882 */ /* 0x000fc60000000000 */
[----:B------:R-:W-:Y:S05]  /*39b0*/  BRA.DIV UR4, `(.L_x_62) ;  /* 0x0000005a04407947 */ /* 0x000fea000b800000 */
[----:B------:R-:W-:-:S13]  /*39c0*/  ELECT P6, URZ, PT ;  /* 0x0000000000ff782f */ /* 0x000fda00038c0000 */
.L_x_154:
[----:B------:R-:W-:Y:S05]  /*39d0*/  @!P6 BRA `(.L_x_61) ;  /* 0x00000000005ce947 */ /* 0x000fea0003800000 */
[----:B--2---:R-:W2:Y:S02]  /*39e0*/  LDS R4, [UR5+0x10] ;  /* 0x00001005ff047984 */ /* 0x004ea40008000800 */
[----:B--2---:R-:W-:-:S04]  /*39f0*/  SHF.L.U32 R4, R4, 0x1f, RZ ;  /* 0x0000001f04047819 */ /* 0x004fc800000006ff */
[----:B------:R-:W2:Y:S02]  /*3a00*/  SYNCS.PHASECHK.TRANS64.TRYWAIT P0, [UR5+0x8], R4 ;  /* 0x00000804ff0075a7 */ /* 0x000ea40008001105 */
[----:B--2---:R-:W-:Y:S05]  /*3a10*/  @P0 BRA `(.L_x_63) ;  /* 0x0000000000080947 */ /* 0x004fea0003800000 */
[----:B------:R-:W2:Y:S02]  /*3a20*/  SYNCS.PHASECHK.TRANS64.TRYWAIT P0, [UR5+0x8], R4 ;  /* 0x00000804ff0075a7 */ /* 0x000ea40008001105 */
[----:B--2---:R-:W-:Y:S05]  /*3a30*/  @!P0 BRA `(.L_x_64) ;  /* 0x0000005800408947 */ /* 0x004fea0003800000 */
.L_x_63:
[----:B------:R-:W3:Y:S01]  /*3a40*/  LDS R6, [UR6+0x110] ;  /* 0x00011006ff067984 */ /* 0x000ee20008000800 */
[----:B--2---:R-:W-:Y:S02]  /*3a50*/  HFMA2 R3, -RZ, RZ, 0, 5.9604644775390625e-08 ;  /* 0x00000001ff037431 */ /* 0x004fe400000001ff */
[----:B------:R-:W-:Y:S01]  /*3a60*/  IMAD.MOV.U32 R4, RZ, RZ, 0xffff ;  /* 0x0000ffffff047424 */ /* 0x000fe200078e00ff */
[----:B------:R-:W-:Y:S01]  /*3a70*/  UPRMT UR4, UR50, 0x654, UR7 ;  /* 0x0000065432047896 */ /* 0x000fe20008000007 */
[----:B---3--:R-:W-:-:S03]  /*3a80*/  IMAD.SHL.U32 R5, R6, 0x20, RZ ;  /* 0x0000002006057824 */ /* 0x008fc600078e00ff */
[-C--:B------:R-:W-:Y:S02]  /*3a90*/  SHF.L.U32 R4, R4, R6.reuse, RZ ;  /* 0x0000000604047219 */ /* 0x080fe400000006ff */
[----:B------:R-:W-:Y:S01]  /*3aa0*/  SHF.L.U32 R6, R3, R6, RZ ;  /* 0x0000000603067219 */ /* 0x000fe200000006ff */
[----:B------:R3:W-:Y:S04]  /*3ab0*/  STS [UR6+0x110], R5 ;  /* 0x00011005ff007988 */ /* 0x0007e80008000806 */
[----:B------:R3:W-:Y:S04]  /*3ac0*/  ATOMS.OR RZ, [UR5+0x14], R4 ;  /* 0x00001404ffff798c */ /* 0x0007e8000b000005 */
[----:B------:R3:W-:Y:S01]  /*3ad0*/  ATOMS.OR RZ, [UR5+0x18], R6 ;  /* 0x00001806ffff798c */ /* 0x0007e2000b000005 */
[----:B------:R-:W-:Y:S03]  /*3ae0*/  SYNCS.ARRIVE.TRANS64.RED.A1T0 RZ, [UR4], RZ ;  /* 0x000000ffffff79a7 */ /* 0x000fe60008100404 */
[----:B------:R3:W-:Y:S01]  /*3af0*/  ATOMS.XOR RZ, [UR5+0x10], R3 ;  /* 0x00001003ffff798c */ /* 0x0007e2000b800005 */
[----:B------:R-:W-:Y:S05]  /*3b00*/  BRA `(.L_x_61) ;  /* 0x0000000000107947 */ /* 0x000fea0003800000 */
.L_x_54:
[----:B------:R-:W-:Y:S02]  /*3b10*/  MOV R3, 0xffffffff ;  /* 0xffffffff00037802 */ /* 0x000fe40000000f00 */
[----:B------:R-:W-:-:S03]  /*3b20*/  MOV R4, 0x3b50 ;  /* 0x00003b5000047802 */ /* 0x000fc60000000f00 */
[----:B------:R2:W-:Y:S04]  /*3b30*/  STS [UR6+0x110], R3 ;  /* 0x00011003ff007988 */ /* 0x0005e80008000806 */
[----:B-12--5:R-:W-:Y:S05]  /*3b40*/  CALL.REL.NOINC `($__internal_1_$__cuda_sm10x_tcgen05_guardrail_trap_phase_invalid_during_alloc) ;  /* 0x0000005c007c7944 */ /* 0x026fea0003c00000 */
.L_x_61:
[----:B------:R-:W-:Y:S05]  /*3b50*/  WARPSYNC.ALL ;  /* 0x0000000000007948 */ /* 0x000fea0003800000 */
[----:B------:R-:W4:Y:S01]  /*3b60*/  S2UR UR23, SR_CgaCtaId ;  /* 0x00000000001779c3 */ /* 0x000f220000008800 */
[----:B------:R-:W-:Y:S01]  /*3b70*/  UMOV UR4, 0x400 ;  /* 0x0000040000047882 */ /* 0x000fe20000000000 */
[----:B------:R-:W-:-:S06]  /*3b80*/  NOP ;  /* 0x0000000000007918 */ /* 0x000fcc0000000000 */
[----:B------:R-:W-:Y:S06]  /*3b90*/  BAR.ARV 0x6, 0xa0 ;  /* 0x0182800000007b1d */ /* 0x000fec0000002000 */
[----:B------:R-:W1:Y:S01]  /*3ba0*/  LDCU UR6, c[0x0][0x390] ;  /* 0x00007200ff0677ac */ /* 0x000e620008000800 */
[----:B------:R-:W-:Y:S01]  /*3bb0*/  LOP3.LUT R2, R2, 0xffff, RZ, 0xc0, !PT ;  /* 0x0000ffff02027812 */ /* 0x000fe200078ec0ff */
[----:B------:R-:W-:Y:S01]  /*3bc0*/  IMAD.MOV.U32 R11, RZ, RZ, 0x1 ;  /* 0x00000001ff0b7424 */ /* 0x000fe200078e00ff */
[----:B------:R-:W-:Y:S01]  /*3bd0*/  LOP3.LUT R0, R0, 0xffff, RZ, 0xc0, !PT ;  /* 0x0000ffff00007812 */ /* 0x000fe200078ec0ff */
[----:B--2---:R-:W-:Y:S01]  /*3be0*/  IMAD.MOV.U32 R10, RZ, RZ, RZ ;  /* 0x000000ffff0a7224 */ /* 0x004fe200078e00ff */
[----:B------:R-:W-:Y:S01]  /*3bf0*/  R2UR UR24, R2 ;  /* 0x00000000021872ca */ /* 0x000fe200000e0000 */
[----:B------:R-:W-:Y:S01]  /*3c00*/  IMAD.MOV.U32 R8, RZ, RZ, RZ ;  /* 0x000000ffff087224 */ /* 0x000fe200078e00ff */
[----:B------:R-:W-:Y:S01]  /*3c10*/  R2UR UR47, R0 ;  /* 0x00000000002f72ca */ /* 0x000fe200000e0000 */
[----:B------:R-:W-:Y:S01]  /*3c20*/  UMOV UR27, URZ ;  /* 0x000000ff001b7c82 */ /* 0x000fe20008000000 */
[----:B------:R-:W-:Y:S01]  /*3c30*/  UMOV UR20, URZ ;  /* 0x000000ff00147c82 */ /* 0x000fe20008000000 */
[----:B----4-:R-:W-:-:S02]  /*3c40*/  ULEA UR23, UR23, UR4, 0x18 ;  /* 0x0000000417177291 */ /* 0x010fc4000f8ec0ff */
[----:B------:R-:W-:Y:S02]  /*3c50*/  UISETP.NE.AND UP4, UPT, UR51, URZ, UPT ;  /* 0x000000ff3300728c */ /* 0x000fe4000bf85270 */
[----:B------:R-:W-:Y:S02]  /*3c60*/  UIADD3 UR4, UPT, UPT, UR23, 0x6400, URZ ;  /* 0x0000640017047890 */ /* 0x000fe4000fffe0ff */
[----:B------:R-:W-:Y:S02]  /*3c70*/  UIADD3 UR5, UPT, UPT, UR23, 0x26400, URZ ;  /* 0x0002640017057890 */ /* 0x000fe4000fffe0ff */
[----:B-1----:R-:W-:Y:S01]  /*3c80*/  UIADD3 UR6, UPT, UPT, UR6, 0x3f, URZ ;  /* 0x0000003f06067890 */ /* 0x002fe2000fffe0ff */
[----:B---3--:R-:W1:Y:S01]  /*3c90*/  LDS R3, [UR23+0x110] ;  /* 0x00011017ff037984 */ /* 0x008e620008000800 */
[----:B------:R-:W-:Y:S02]  /*3ca0*/  USHF.R.U32.HI UR4, URZ, 0x4, UR4 ;  /* 0x00000004ff047899 */ /* 0x000fe40008011604 */
[----:B------:R-:W-:-:S02]  /*3cb0*/  USHF.R.S32.HI UR29, URZ, 0x1f, UR6 ;  /* 0x0000001fff1d7899 */ /* 0x000fc40008011406 */
[----:B------:R-:W-:Y:S02]  /*3cc0*/  UIADD3 UR46, UPT, UPT, UR23, 0xc8, URZ ;  /* 0x000000c8172e7890 */ /* 0x000fe4000fffe0ff */
[----:B------:R-:W-:Y:S02]  /*3cd0*/  ULEA.HI UR29, UR29, UR6, URZ, 0x6 ;  /* 0x000000061d1d7291 */ /* 0x000fe4000f8f30ff */
[----:B------:R-:W-:Y:S02]  /*3ce0*/  USHF.R.U32.HI UR5, URZ, 0x4, UR5 ;  /* 0x00000004ff057899 */ /* 0x000fe40008011605 */
[----:B------:R-:W-:Y:S02]  /*3cf0*/  USHF.R.S32.HI UR29, URZ, 0x6, UR29 ;  /* 0x00000006ff1d7899 */ /* 0x000fe4000801141d */
[----:B------:R-:W-:Y:S02]  /*3d00*/  ULOP3.LUT UR25, UR4, 0x3fff, URZ, 0xc0, !UPT ;  /* 0x00003fff04197892 */ /* 0x000fe4000f8ec0ff */
[----:B------:R-:W-:Y:S01]  /*3d10*/  UISETP.LT.AND UP0, UPT, UR29, 0x1, UPT ;  /* 0x000000011d00788c */ /* 0x000fe2000bf01270 */
[----:B------:R-:W-:Y:S01]  /*3d20*/  UMOV UR44, 0x0 ;  /* 0x00000000002c7882 */ /* 0x000fe20000000000 */
[----:B------:R-:W-:-:S02]  /*3d30*/  UMOV UR45, 0x8118910 ;  /* 0x08118910002d7882 */ /* 0x000fc40000000000 */
[----:B------:R-:W-:Y:S01]  /*3d40*/  USEL UR49, UR29, 0x1, !UP0 ;  /* 0x000000011d317887 */ /* 0x000fe2000c000000 */
[----:B------:R-:W-:Y:S01]  /*3d50*/  UMOV UR42, 0x0 ;  /* 0x00000000002a7882 */ /* 0x000fe20000000000 */
[----:B------:R-:W-:Y:S01]  /*3d60*/  UMOV UR43, 0x8118910 ;  /* 0x08118910002b7882 */ /* 0x000fe20000000000 */
[----:B------:R-:W-:Y:S01]  /*3d70*/  UMOV UR40, 0x0 ;  /* 0x0000000000287882 */ /* 0x000fe20000000000 */
[----:B------:R-:W-:Y:S01]  /*3d80*/  UMOV UR41, 0x8118910 ;  /* 0x0811891000297882 */ /* 0x000fe20000000000 */
[----:B------:R-:W-:Y:S01]  /*3d90*/  UMOV UR38, 0x0 ;  /* 0x0000000000267882 */ /* 0x000fe20000000000 */
[----:B------:R-:W-:Y:S01]  /*3da0*/  UMOV UR39, 0x8118910 ;  /* 0x0811891000277882 */ /* 0x000fe20000000000 */
[----:B------:R-:W-:Y:S02]  /*3db0*/  UPRMT UR46, URZ, 0x654, UR46 ;  /* 0x00000654ff2e7896 */ /* 0x000fe4000800002e */
[----:B------:R-:W-:Y:S02]  /*3dc0*/  ULOP3.LUT UR26, UR5, 0x3fff, URZ, 0xc0, !UPT ;  /* 0x00003fff051a7892 */ /* 0x000fe4000f8ec0ff */
[----:B------:R-:W-:-:S02]  /*3dd0*/  ULOP3.LUT UR25, UR25, 0x2000000, URZ, 0xfc, !UPT ;  /* 0x0200000019197892 */ /* 0x000fc4000f8efcff */
[----:B------:R-:W-:Y:S01]  /*3de0*/  UIADD3 UR49, UPT, UPT, -UR49, URZ, URZ ;  /* 0x000000ff31317290 */ /* 0x000fe2000fffe1ff */
[----:B------:R-:W-:Y:S01]  /*3df0*/  UMOV UR36, 0x0 ;  /* 0x0000000000247882 */ /* 0x000fe20000000000 */
[----:B------:R-:W-:Y:S01]  /*3e00*/  UMOV UR37, 0x8118910 ;  /* 0x0811891000257882 */ /* 0x000fe20000000000 */
[----:B------:R-:W-:Y:S01]  /*3e10*/  UMOV UR34, 0x0 ;  /* 0x0000000000227882 */ /* 0x000fe20000000000 */
[----:B------:R-:W-:Y:S01]  /*3e20*/  UMOV UR35, 0x8118910 ;  /* 0x0811891000237882 */ /* 0x000fe20000000000 */
[----:B------:R-:W-:Y:S01]  /*3e30*/  UMOV UR32, 0x0 ;  /* 0x0000000000207882 */ /* 0x000fe20000000000 */
[C---:B-1----:R-:W-:Y:S01]  /*3e40*/  VIADD R5, R3.reuse, 0x20 ;  /* 0x0000002003057836 */ /* 0x042fe20000000000 */
[----:B------:R-:W-:Y:S01]  /*3e50*/  LOP3.LUT R4, R3, 0xffff, RZ, 0xc0, !PT ;  /* 0x0000ffff03047812 */ /* 0x000fe200078ec0ff */
[----:B------:R-:W-:Y:S01]  /*3e60*/  UMOV UR33, 0x8118910 ;  /* 0x0811891000217882 */ /* 0x000fe20000000000 */
[----:B------:R-:W-:Y:S01]  /*3e70*/  UMOV UR30, 0x0 ;  /* 0x00000000001e7882 */ /* 0x000fe20000000000 */
[----:B------:R-:W-:Y:S01]  /*3e80*/  UMOV UR31, 0x8118910 ;  /* 0x08118910001f7882 */ /* 0x000fe20000000000 */
[----:B------:R-:W-:-:S05]  /*3e90*/  LOP3.LUT R5, R5, 0xffff, RZ, 0xc0, !PT ;  /* 0x0000ffff05057812 */ /* 0x000fca00078ec0ff */
[----:B------:R1:W-:Y:S02]  /*3ea0*/  STL.64 [R1], R4 ;  /* 0x0000000401007387 */ /* 0x0003e40000100a00 */
.L_x_73:
[----:B-1----:R-:W-:-:S04]  /*3eb0*/  SHF.L.U32 R5, R10, 0x1f, RZ ;  /* 0x0000001f0a057819 */ /* 0x002fc800000006ff */
[----:B------:R-:W1:Y:S02]  /*3ec0*/  SYNCS.PHASECHK.TRANS64.TRYWAIT P0, [UR23+0xc0], R5 ;  /* 0x0000c005ff0075a7 */ /* 0x000e640008001117 */
[----:B-12-4-:R-:W-:Y:S05]  /*3ed0*/  @!P0 BRA `(.L_x_65) ;  /* 0x0000005400308947 */ /* 0x016fea0003800000 */
.L_x_156:
[----:B-1----:R-:W1:Y:S01]  /*3ee0*/  LDS.128 R4, [UR23+0x100] ;  /* 0x00010017ff047984 */ /* 0x002e620008000c00 */
[----:B------:R-:W-:Y:S01]  /*3ef0*/  ULEA UR28, UR27, UR23, 0x3 ;  /* 0x000000171b1c7291 */ /* 0x000fe2000f8e18ff */
[----:B------:R-:W-:Y:S01]  /*3f00*/  @!PT LDS RZ, [RZ] ;  /* 0x00000000fffff984 */ /* 0x000fe20000000800 */
[----:B------:R-:W-:Y:S01]  /*3f10*/  @!PT LDS RZ, [RZ] ;  /* 0x00000000fffff984 */ /* 0x000fe20000000800 */
[----:B------:R-:W-:Y:S01]  /*3f20*/  @!PT LDS RZ, [RZ] ;  /* 0x00000000fffff984 */ /* 0x000fe20000000800 */
[----:B------:R-:W-:Y:S01]  /*3f30*/  @!PT LDS RZ, [RZ] ;  /* 0x00000000fffff984 */ /* 0x000fe20000000800 */
[----:B------:R2:W-:Y:S06]  /*3f40*/  MEMBAR.ALL.CTA ;  /* 0x0000000000007992 */ /* 0x0005ec0000008000 */
[----:B--2---:R-:W2:Y:S02]  /*3f50*/  FENCE.VIEW.ASYNC.S ;  /* 0x00000000000073c6 */ /* 0x004ea40000000000 */
[----:B--2---:R-:W-:Y:S01]  /*3f60*/  SYNCS.ARRIVE.TRANS64.RED.A1T0 RZ, [UR46], RZ ;  /* 0x000000ffffff79a7 */ /* 0x004fe2000810042e */
[----:B------:R-:W-:Y:S05]  /*3f70*/  BRA.U UP4, `(.L_x_66) ;  /* 0x00000001040c7547 */ /* 0x000fea000b800000 */
[----:B------:R-:W-:-:S04]  /*3f80*/  SHF.L.U32 R9, R11, 0x1f, RZ ;  /* 0x0000001f0b097819 */ /* 0x000fc800000006ff */
[----:B------:R-:W2:Y:S02]  /*3f90*/  SYNCS.PHASECHK.TRANS64.TRYWAIT P0, [UR28+0xe0], R9 ;  /* 0x0000e009ff0075a7 */ /* 0x000ea4000800111c */
[----:B--2---:R-:W-:Y:S05]  /*3fa0*/  @!P0 BRA `(.L_x_67) ;  /* 0x0000005400148947 */ /* 0x004fea0003800000 */
.L_x_66:
[----:B------:R-:W-:Y:S05]  /*3fb0*/  BRA.U UP4, `(.L_x_68) ;  /* 0x00000005046c7547 */ /* 0x000fea000b800000 */
[----:B------:R-:W3:Y:S02]  /*3fc0*/  LDCU UR4, c[0x0][0x390] ;  /* 0x00007200ff0477ac */ /* 0x000ee40008000800 */
[----:B---3--:R-:W-:-:S09]  /*3fd0*/  UISETP.GE.AND UP0, UPT, UR4, 0x1, UPT ;  /* 0x000000010400788c */ /* 0x008fd2000bf06270 */
[----:B------:R-:W-:Y:S05]  /*3fe0*/  BRA.U !UP0, `(.L_x_69) ;  /* 0x0000000508547547 */ /* 0x000fea000b800000 */
[----:B------:R-:W-:Y:S01]  /*3ff0*/  ULEA UR4, UR27, UR48, 0x2 ;  /* 0x000000301b047291 */ /* 0x000fe2000f8e10ff */
[----:B--2---:R-:W-:-:S08]  /*4000*/  SHF.L.U32 R0, R8, 0x1f, RZ ;  /* 0x0000001f08007819 */ /* 0x004fd000000006ff */
[----:B------:R-:W5:Y:S01]  /*4010*/  LDL R2, [UR4] ;  /* 0x00000004ff027983 */ /* 0x000f620008100800 */
[----:B------:R-:W-:Y:S02]  /*4020*/  ULEA UR4, UR20, UR23, 0x3 ;  /* 0x0000001714047291 */ /* 0x000fe4000f8e18ff */
[----:B------:R-:W-:Y:S01]  /*4030*/  UPLOP3.LUT UP2, UPT, UPT, UPT, UPT, 0x40, 0x4 ;  /* 0x000000000004789c */ /* 0x000fe20003f4e870 */
[----:B------:R-:W-:Y:S01]  /*4040*/  UMOV UR22, UR49 ;  /* 0x0000003100167c82 */ /* 0x000fe20008000000 */
[----:B------:R-:W-:-:S05]  /*4050*/  UMOV UR21, UR29 ;  /* 0x0000001d00157c82 */ /* 0x000fca0008000000 */
[----:B------:R2:W3:Y:S01]  /*4060*/  SYNCS.PHASECHK.TRANS64.TRYWAIT P2, [UR4], R0 ;  /* 0x00000000ff0075a7 */ /* 0x0004e20008041104 */
[----:B------:R-:W-:-:S05]  /*4070*/  UMOV UR4, UR20 ;  /* 0x0000001400047c82 */ /* 0x000fca0008000000 */
.L_x_72:
[----:B------:R-:W-:Y:S02]  /*4080*/  UIADD3 UR22, UPT, UPT, UR22, 0x1, URZ ;  /* 0x0000000116167890 */ /* 0x000fe4000fffe0ff */
[----:B------:R-:W-:Y:S02]  /*4090*/  ULEA UR19, UR4, UR23, 0x3 ;  /* 0x0000001704137291 */ /* 0x000fe4000f8e18ff */
[----:B------:R-:W-:Y:S01]  /*40a0*/  UISETP.NE.AND UP3, UPT, UR22, URZ, UPT ;  /* 0x000000ff1600728c */ /* 0x000fe2000bf65270 */
[----:B---34-:R-:W-:Y:S10]  /*40b0*/  @P2 BRA `(.L_x_70) ;  /* 0x00000000000c2947 */ /* 0x018ff40003800000 */
[----:B------:R-:W-:Y:S04]  /*40c0*/  SHF.L.U32 R9, R8, 0x1f, RZ ;  /* 0x0000001f08097819 */ /* 0x000fe800000006ff */
[----:B------:R-:W3:Y:S02]  /*40d0*/  SYNCS.PHASECHK.TRANS64.TRYWAIT P0, [UR19], R9 ;  /* 0x00000009ff0075a7 */ /* 0x000ee40008001113 */
[----:B---3--:R-:W-:Y:S05]  /*40e0*/  @!P0 BRA `(.L_x_71) ;  /* 0x0000005000dc8947 */ /* 0x008fea0003800000 */
.L_x_70:
[----:B------:R-:W-:Y:S01]  /*40f0*/  UISETP.NE.AND UP0, UPT, UR21, 0x1, UPT ;  /* 0x000000011500788c */ /* 0x000fe2000bf05270 */
[----:B------:R-:W-:Y:S01]  /*4100*/  PLOP3.LUT P2, PT, PT, PT, PT, 0x80, 0x8 ;  /* 0x000000000008781c */ /* 0x000fe20003f4f070 */
[----:B------:R-:W-:Y:S02]  /*4110*/  UIADD3 UR5, UPT, UPT, UR4, 0x1, URZ ;  /* 0x0000000104057890 */ /* 0x000fe4000fffe0ff */
[----:B------:R-:W-:Y:S02]  /*4120*/  ULEA UR16, UR4, UR26, 0x9 ;  /* 0x0000001a04107291 */ /* 0x000fe4000f8e48ff */
[----:B------:R-:W-:Y:S01]  /*4130*/  UISETP.NE.AND UP1, UPT, UR5, 0x8, UPT ;  /* 0x000000080500788c */ /* 0x000fe2000bf25270 */
[----:B------:R-:W-:Y:S01]  /*4140*/  PLOP3.LUT P0, PT, PT, PT, UP0, 0x80, 0x8 ;  /* 0x000000000008781c */ /* 0x000fe20003f0f008 */
[----:B------:R-:W-:Y:S02]  /*4150*/  ULEA UR14, UR4, UR25, 0xa ;  /* 0x00000019040e7291 */ /* 0x000fe4000f8e50ff */
[----:B------:R-:W-:Y:S02]  /*4160*/  USEL UR6, URZ, 0x1, UP1 ;  /* 0x00000001ff067887 */ /* 0x000fe40008800000 */
[----:B------:R-:W-:Y:S01]  /*4170*/  USEL UR20, UR5, URZ, UP1 ;  /* 0x000000ff05147287 */ /* 0x000fe20008800000 */
[----:B------:R-:W-:Y:S11]  /*4180*/  ELECT P1, URZ, PT ;  /* 0x0000000000ff782f */ /* 0x000ff60003820000 */
[----:B------:R-:W-:Y:S02]  /*4190*/  @!UPT UIADD3 URZ, UPT, UPT, URZ, URZ, URZ ;  /* 0x000000fffffff290 */ /* 0x000fe4000fffe0ff */
[----:B-----5:R-:W-:Y:S01]  /*41a0*/  @P1 R2UR.BROADCAST UR4, R2 ;  /* 0x00000000020412ca */ /* 0x020fe200008e0000 */
[----:B------:R-:W-:Y:S01]  /*41b0*/  @UP0 ULEA UR5, UR20, UR23, 0x3 ;  /* 0x0000001714050291 */ /* 0x000fe2000f8e18ff */
[----:B------:R-:W-:Y:S01]  /*41c0*/  LOP3.LUT R8, R8, UR6, RZ, 0x3c, !PT ;  /* 0x0000000608087c12 */ /* 0x000fe2000f8e3cff */
[----:B------:R-:W-:Y:S02]  /*41d0*/  UIADD3 UR10, UPT, UPT, UR16, 0x40, URZ ;  /* 0x00000040100a7890 */ /* 0x000fe4000fffe0ff */
[----:B------:R-:W-:Y:S01]  /*41e0*/  UIADD3 UR6, UPT, UPT, UR14, 0x40, URZ ;  /* 0x000000400e067890 */ /* 0x000fe2000fffe0ff */
[----:B--2---:R-:W-:Y:S01]  /*41f0*/  @P0 SHF.L.U32 R0, R8, 0x1f, RZ ;  /* 0x0000001f08000819 */ /* 0x004fe200000006ff */
[----:B------:R-:W-:Y:S02]  /*4200*/  UIADD3 UR8, UPT, UPT, UR16, 0x80, URZ ;  /* 0x0000008010087890 */ /* 0x000fe4000fffe0ff */
[----:B------:R-:W-:Y:S01]  /*4210*/  UIADD3 UR12, UPT, UPT, UR16, 0xc0, URZ ;  /* 0x000000c0100c7890 */ /* 0x000fe2000fffe0ff */
[----:B------:R4:W2:Y:S01]  /*4220*/  @P0 SYNCS.PHASECHK.TRANS64.TRYWAIT P2, [UR5], R0 ;  /* 0x00000000ff0005a7 */ /* 0x0008a20008041105 */
[----:B------:R-:W-:Y:S11]  /*4230*/  ELECT P0, URZ, PT ;  /* 0x0000000000ff782f */ /* 0x000ff60003800000 */
[----:B------:R-:W-:Y:S02]  /*4240*/  @!UPT UIADD3 URZ, UPT, UPT, URZ, URZ, URZ ;  /* 0x000000fffffff290 */ /* 0x000fe4000fffe0ff */
[C---:B------:R-:W-:Y:S02]  /*4250*/  @P0 R2UR.BROADCAST UR18, R2.reuse ;  /* 0x00000000021202ca */ /* 0x040fe400008e0000 */
[----:B------:R-:W-:Y:S01]  /*4260*/  ELECT P0, URZ, PT ;  /* 0x0000000000ff782f */ /* 0x000fe20003800000 */
[----:B------:R-:W-:Y:S01]  /*4270*/  UIADD3 UR21, UPT, UPT, UR21, -0x1, URZ ;  /* 0xffffffff15157890 */ /* 0x000fe2000fffe0ff */
[----:B------:R-:W-:Y:S01]  /*4280*/  UMOV UR17, 0x20004020 ;  /* 0x2000402000117882 */ /* 0x000fe20000000000 */
[----:B------:R-:W-:Y:S01]  /*4290*/  UMOV UR15, 0x20004020 ;  /* 0x20004020000f7882 */ /* 0x000fe20000000000 */
[----:B------:R-:W-:Y:S01]  /*42a0*/  UMOV UR11, 0x20004020 ;  /* 0x20004020000b7882 */ /* 0x000fe20000000000 */
[----:B------:R3:W-:Y:S01]  /*42b0*/  UTCHMMA.2CTA gdesc[UR14], gdesc[UR16], tmem[UR4], tmem[UR44], idesc[UR45], UP2 ;  /* 0x00ff2c100e0075ea */ /* 0x0007e20009200004 */
[----:B------:R-:W-:Y:S01]  /*42c0*/  UPLOP3.LUT UP2, UPT, UPT, UPT, UPT, 0x80, 0x8 ;  /* 0x000000000008789c */ /* 0x000fe20003f4f070 */
[----:B------:R-:W-:Y:S01]  /*42d0*/  UMOV UR7, 0x20004020 ;  /* 0x2000402000077882 */ /* 0x000fe20000000000 */
[----:B------:R-:W-:Y:S03]  /*42e0*/  UMOV UR9, 0x20004020 ;  /* 0x2000402000097882 */ /* 0x000fe60000000000 */
[----:B------:R1:W-:Y:S01]  /*42f0*/  UTCHMMA.2CTA gdesc[UR6], gdesc[UR10], tmem[UR18], tmem[UR42], idesc[UR43], UPT ;  /* 0x00ff2a0a060075ea */ /* 0x0003e2000ba00012 */
[----:B------:R-:W-:Y:S01]  /*4300*/  UMOV UR5, 0x20004020 ;  /* 0x2000402000057882 */ /* 0x000fe20000000000 */
[----:B------:R-:W-:Y:S01]  /*4310*/  UMOV UR13, 0x20004020 ;  /* 0x20004020000d7882 */ /* 0x000fe20000000000 */
[----:B---3--:R-:W-:Y:S01]  /*4320*/  UIADD3 UR4, UPT, UPT, UR14, 0x80, URZ ;  /* 0x000000800e047890 */ /* 0x008fe2000fffe0ff */
[C---:B------:R-:W-:Y:S02]  /*4330*/  @P0 R2UR.BROADCAST UR15, R2.reuse ;  /* 0x00000000020f02ca */ /* 0x040fe400008e0000 */
[----:B------:R-:W-:Y:S11]  /*4340*/  ELECT P0, URZ, PT ;  /* 0x0000000000ff782f */ /* 0x000ff60003800000 */
[----:B------:R-:W-:Y:S02]  /*4350*/  @!UPT UIADD3 URZ, UPT, UPT, URZ, URZ, URZ ;  /* 0x000000fffffff290 */ /* 0x000fe4000fffe0ff */
[C---:B------:R-:W-:Y:S02]  /*4360*/  @P0 R2UR.BROADCAST UR17, R2.reuse ;  /* 0x00000000021102ca */ /* 0x040fe400008e0000 */
[----:B------:R-:W-:Y:S01]  /*4370*/  ELECT P0, URZ, PT ;  /* 0x0000000000ff782f */ /* 0x000fe20003800000 */
[----:B-1----:R-:W-:Y:S02]  /*4380*/  UIADD3 UR6, UPT, UPT, UR14, 0xc0, URZ ;  /* 0x000000c00e067890 */ /* 0x002fe4000fffe0ff */
[----:B------:R-:W-:Y:S01]  /*4390*/  UIADD3 UR10, UPT, UPT, UR16, 0x100, URZ ;  /* 0x00000100100a7890 */ /* 0x000fe2000fffe0ff */
[----:B------:R1:W-:Y:S07]  /*43a0*/  UTCHMMA.2CTA gdesc[UR4], gdesc[UR8], tmem[UR15], tmem[UR40], idesc[UR41], UPT ;  /* 0x00ff2808040075ea */ /* 0x0003ee000ba0000f */
[----:B------:R3:W-:Y:S01]  /*43b0*/  UTCHMMA.2CTA gdesc[UR6], gdesc[UR12], tmem[UR17], tmem[UR38], idesc[UR39], UPT ;  /* 0x00ff260c060075ea */ /* 0x0007e2000ba00011 */
[----:B-1----:R-:W-:Y:S01]  /*43c0*/  UIADD3 UR4, UPT, UPT, UR14, 0x100, URZ ;  /* 0x000001000e047890 */ /* 0x002fe2000fffe0ff */
[C---:B------:R-:W-:Y:S02]  /*43d0*/  @P0 R2UR.BROADCAST UR15, R2.reuse ;  /* 0x00000000020f02ca */ /* 0x040fe400008e0000 */
[----:B------:R-:W-:Y:S11]  /*43e0*/  ELECT P0, URZ, PT ;  /* 0x0000000000ff782f */ /* 0x000ff60003800000 */
[----:B------:R-:W-:Y:S02]  /*43f0*/  @!UPT UIADD3 URZ, UPT, UPT, URZ, URZ, URZ ;  /* 0x000000fffffff290 */ /* 0x000fe4000fffe0ff */
[C---:B---3--:R-:W-:Y:S01]  /*4400*/  @P0 R2UR.BROADCAST UR17, R2.reuse ;  /* 0x00000000021102ca */ /* 0x048fe200008e0000 */
[----:B------:R-:W-:Y:S02]  /*4410*/  UIADD3 UR8, UPT, UPT, UR16, 0x140, URZ ;  /* 0x0000014010087890 */ /* 0x000fe4000fffe0ff */
[----:B------:R-:W-:Y:S01]  /*4420*/  UIADD3 UR6, UPT, UPT, UR14, 0x140, URZ ;  /* 0x000001400e067890 */ /* 0x000fe2000fffe0ff */
[----:B------:R-:W-:Y:S01]  /*4430*/  ELECT P0, URZ, PT ;  /* 0x0000000000ff782f */ /* 0x000fe20003800000 */
[----:B------:R-:W-:Y:S01]  /*4440*/  UIADD3 UR12, UPT, UPT, UR16, 0x180, URZ ;  /* 0x00000180100c7890 */ /* 0x000fe2000fffe0ff */
[----:B------:R1:W-:Y:S07]  /*4450*/  UTCHMMA.2CTA gdesc[UR4], gdesc[UR10], tmem[UR15], tmem[UR36], idesc[UR37], UPT ;  /* 0x00ff240a040075ea */ /* 0x0003ee000ba0000f */
[----:B------:R3:W-:Y:S01]  /*4460*/  UTCHMMA.2CTA gdesc[UR6], gdesc[UR8], tmem[UR17], tmem[UR34], idesc[UR35], UPT ;  /* 0x00ff2208060075ea */ /* 0x0007e2000ba00011 */
[----:B-1----:R-:W-:Y:S03]  /*4470*/  UIADD3 UR4, UPT, UPT, UR14, 0x180, URZ ;  /* 0x000001800e047890 */ /* 0x002fe6000fffe0ff */
[C---:B------:R-:W-:Y:S02]  /*4480*/  @P0 R2UR.BROADCAST UR15, R2.reuse ;  /* 0x00000000020f02ca */ /* 0x040fe400008e0000 */
[----:B------:R-:W-:Y:S11]  /*4490*/  ELECT P0, URZ, PT ;  /* 0x0000000000ff782f */ /* 0x000ff60003800000 */
[----:B------:R-:W-:Y:S02]  /*44a0*/  @!UPT UIADD3 URZ, UPT, UPT, URZ, URZ, URZ ;  /* 0x000000fffffff290 */ /* 0x000fe4000fffe0ff */
[----:B---3--:R-:W-:Y:S01]  /*44b0*/  @P0 R2UR.BROADCAST UR9, R2 ;  /* 0x00000000020902ca */ /* 0x008fe200008e0000 */
[----:B------:R-:W-:Y:S02]  /*44c0*/  UIADD3 UR10, UPT, UPT, UR16, 0x1c0, URZ ;  /* 0x000001c0100a7890 */ /* 0x000fe4000fffe0ff */
[----:B------:R-:W-:Y:S02]  /*44d0*/  UIADD3 UR6, UPT, UPT, UR14, 0x1c0, URZ ;  /* 0x000001c00e067890 */ /* 0x000fe4000fffe0ff */
[----:B------:R-:W-:Y:S01]  /*44e0*/  UIADD3 UR8, UPT, UPT, UR19, 0x40, URZ ;  /* 0x0000004013087890 */ /* 0x000fe2000fffe0ff */
[----:B------:R1:W-:Y:S07]  /*44f0*/  UTCHMMA.2CTA gdesc[UR4], gdesc[UR12], tmem[UR15], tmem[UR32], idesc[UR33], UPT ;  /* 0x00ff200c040075ea */ /* 0x0003ee000ba0000f */
[----:B------:R4:W-:Y:S01]  /*4500*/  UTCHMMA.2CTA gdesc[UR6], gdesc[UR10], tmem[UR9], tmem[UR30], idesc[UR31], UPT ;  /* 0x00ff1e0a060075ea */ /* 0x0009e2000ba00009 */
[----:B------:R4:W-:Y:S01]  /*4510*/  UTCBAR.2CTA.MULTICAST [UR8], URZ, UR24 ;  /* 0x000000ff080073e9 */ /* 0x0009e20008200818 */
[----:B-1----:R-:W-:Y:S01]  /*4520*/  UMOV UR4, UR20 ;  /* 0x0000001400047c82 */ /* 0x002fe20008000000 */
[----:B--2---:R-:W-:Y:S05]  /*4530*/  BRA.U UP3, `(.L_x_72) ;  /* 0xfffffff903d07547 */ /* 0x004fea000b83ffff */
.L_x_69:
[----:B------:R-:W-:-:S09]  /*4540*/  UIADD3 UR4, UPT, UPT, UR28, 0xd0, URZ ;  /* 0x000000d01c047890 */ /* 0x000fd2000fffe0ff */
[----:B------:R3:W-:Y:S01]  /*4550*/  UTCBAR.2CTA.MULTICAST [UR4], URZ, UR47 ;  /* 0x000000ff040073e9 */ /* 0x0007e2000820082f */
[----:B------:R-:W-:Y:S02]  /*4560*/  NOP ;  /* 0x0000000000007918 */ /* 0x000fe40000000000 */
.L_x_68:
[----:B---3--:R-:W-:Y:S01]  /*4570*/  UIADD3 UR4, UPT, UPT, UR27, 0x1, URZ ;  /* 0x000000011b047890 */ /* 0x008fe2000fffe0ff */
[----:B-1----:R-:W-:Y:S02]  /*4580*/  LOP3.LUT P0, RZ, R6, 0x1, RZ, 0xc0, !PT ;  /* 0x0000000106ff7812 */ /* 0x002fe4000780c0ff */
[----:B------:R-:W-:Y:S01]  /*4590*/  LOP3.LUT R10, R10, 0x1, RZ, 0x3c, !PT ;  /* 0x000000010a0a7812 */ /* 0x000fe200078e3cff */
[----:B------:R-:W-:-:S04]  /*45a0*/  UISETP.NE.AND UP0, UPT, UR4, 0x2, UPT ;  /* 0x000000020400788c */ /* 0x000fc8000bf05270 */
[----:B------:R-:W-:Y:S02]  /*45b0*/  USEL UR5, URZ, 0x1, UP0 ;  /* 0x00000001ff057887 */ /* 0x000fe40008000000 */
[----:B------:R-:W-:-:S04]  /*45c0*/  USEL UR27, UR4, URZ, UP0 ;  /* 0x000000ff041b7287 */ /* 0x000fc80008000000 */
[----:B------:R-:W-:Y:S01]  /*45d0*/  LOP3.LUT R11, R11, UR5, RZ, 0x3c, !PT ;  /* 0x000000050b0b7c12 */ /* 0x000fe2000f8e3cff */
[----:B------:R-:W-:Y:S07]  /*45e0*/  @P0 BRA `(.L_x_73) ;  /* 0xfffffff800300947 */ /* 0x000fee000383ffff */
[----:B----4-:R-:W1:Y:S01]  /*45f0*/  S2UR UR8, SR_CgaCtaId ;  /* 0x00000000000879c3 */ /* 0x010e620000008800 */
[----:B------:R-:W-:Y:S01]  /*4600*/  ELECT P0, URZ, PT ;  /* 0x0000000000ff782f */ /* 0x000fe20003800000 */
[----:B--2---:R-:W-:Y:S01]  /*4610*/  HFMA2 R0, -RZ, RZ, 0, 5.9604644775390625e-08 ;  /* 0x00000001ff007431 */ /* 0x004fe200000001ff */
[----:B------:R-:W-:-:S05]  /*4620*/  UMOV UR4, 0x40 ;  /* 0x0000004000047882 */ /* 0x000fca0000000000 */
[----:B------:R-:W-:Y:S01]  /*4630*/  UVIRTCOUNT.DEALLOC.SMPOOL 0x80 ;  /* 0x000000800000784c */ /* 0x000fe20000000000 */
[----:B------:R-:W-:Y:S02]  /*4640*/  UISETP.NE.AND UP0, UPT, UR51, URZ, UPT ;  /* 0x000000ff3300728c */ /* 0x000fe4000bf05270 */
[----:B-1----:R-:W-:-:S09]  /*4650*/  ULEA UR8, UR8, UR4, 0x18 ;  /* 0x0000000408087291 */ /* 0x002fd2000f8ec0ff */
[----:B------:R1:W-:Y:S01]  /*4660*/  @P0 STS.U8 [UR8+0x1c], R0 ;  /* 0x00001c00ff000988 */ /* 0x0003e20008000008 */
[----:B------:R-:W-:Y:S05]  /*4670*/  BRA.U UP0, `(.L_x_74) ;  /* 0x0000000100587547 */ /* 0x000fea000b800000 */
[----:B------:R-:W-:Y:S01]  /*4680*/  UIADD3 UR5, UPT, UPT, UR23, 0xe0, URZ ;  /* 0x000000e017057890 */ /* 0x000fe2000fffe0ff */
[----:B------:R-:W-:-:S03]  /*4690*/  SHF.L.U32 R5, R11, 0x1f, RZ ;  /* 0x0000001f0b057819 */ /* 0x000fc600000006ff */
[----:B------:R-:W-:-:S09]  /*46a0*/  ULEA UR4, UR27, UR5, 0x3 ;  /* 0x000000051b047291 */ /* 0x000fd2000f8e18ff */
[----:B------:R-:W2:Y:S02]  /*46b0*/  SYNCS.PHASECHK.TRANS64.TRYWAIT P0, [UR4], R5 ;  /* 0x00000005ff0075a7 */ /* 0x000ea40008001104 */
[----:B--2---:R-:W-:Y:S05]  /*46c0*/  @!P0 BRA `(.L_x_75) ;  /* 0x0000004c007c8947 */ /* 0x004fea0003800000 */
.L_x_160:
[----:B------:R-:W-:-:S04]  /*46d0*/  UIADD3 UR4, UPT, UPT, UR27, 0x1, URZ ;  /* 0x000000011b047890 */ /* 0x000fc8000fffe0ff */
[----:B------:R-:W-:-:S04]  /*46e0*/  UISETP.NE.AND UP1, UPT, UR4, 0x2, UPT ;  /* 0x000000020400788c */ /* 0x000fc8000bf25270 */
[----:B------:R-:W-:Y:S02]  /*46f0*/  USEL UR6, URZ, 0x1, UP1 ;  /* 0x00000001ff067887 */ /* 0x000fe40008800000 */
[----:B------:R-:W-:-:S04]  /*4700*/  USEL UR4, UR4, URZ, UP1 ;  /* 0x000000ff04047287 */ /* 0x000fc80008800000 */
[----:B------:R-:W-:Y:S01]  /*4710*/  ULEA UR4, UR4, UR5, 0x3 ;  /* 0x0000000504047291 */ /* 0x000fe2000f8e18ff */
[----:B-1----:R-:W-:-:S04]  /*4720*/  LOP3.LUT R5, R11, UR6, RZ, 0x3c, !PT ;  /* 0x000000060b057c12 */ /* 0x002fc8000f8e3cff */
[----:B------:R-:W-:Y:S01]  /*4730*/  SHF.L.U32 R5, R5, 0x1f, RZ ;  /* 0x0000001f05057819 */ /* 0x000fe200000006ff */
[----:B------:R-:W-:-:S04]  /*4740*/  IMAD.U32 R0, RZ, RZ, UR4 ;  /* 0x00000004ff007e24 */ /* 0x000fc8000f8e00ff */
[----:B------:R1:W2:Y:S03]  /*4750*/  SYNCS.PHASECHK.TRANS64.TRYWAIT P0, [R0+URZ], R5 ;  /* 0x00000005000075a7 */ /* 0x0002a600080011ff */
[----:B--2---:R-:W-:Y:S05]  /*4760*/  @!P0 NANOSLEEP.SYNCS 0x989680 ;  /* 0x009896800000895d */ /* 0x004fea0003900000 */
[----:B------:R-:W2:Y:S02]  /*4770*/  @!P0 SYNCS.PHASECHK.TRANS64 P0, [R0+URZ], R5 ;  /* 0x00000005000085a7 */ /* 0x000ea400080010ff */
[----:B--2---:R-:W-:Y:S05]  /*4780*/  @P0 BRA `(.L_x_76) ;  /* 0x0000000000200947 */ /* 0x004fea0003800000 */
.L_x_77:
[----:B--2---:R2:W3:Y:S02]  /*4790*/  SYNCS.PHASECHK.TRANS64.TRYWAIT P0, [R0+URZ], R5 ;  /* 0x00000005000075a7 */ /* 0x0044e400080011ff */
[----:B---3--:R-:W-:Y:S05]  /*47a0*/  @!P0 NANOSLEEP.SYNCS 0x989680 ;  /* 0x009896800000895d */ /* 0x008fea0003900000 */
[----:B------:R-:W3:Y:S02]  /*47b0*/  @!P0 SYNCS.PHASECHK.TRANS64 P0, [R0+URZ], R5 ;  /* 0x00000005000085a7 */ /* 0x000ee400080010ff */
[----:B---3--:R-:W-:Y:S05]  /*47c0*/  @!P0 BRA `(.L_x_77) ;  /* 0xfffffffc00f08947 */ /* 0x008fea000383ffff */
[----:B------:R-:W-:Y:S05]  /*47d0*/  BRA `(.L_x_76) ;  /* 0x00000000000c7947 */ /* 0x000fea0003800000 */
.L_x_74:
[----:B------:R-:W-:-:S04]  /*47e0*/  UIADD3 UR4, UPT, UPT, UR23, 0xf0, URZ ;  /* 0x000000f017047890 */ /* 0x000fc8000fffe0ff */
[----:B------:R-:W-:-:S09]  /*47f0*/  UPRMT UR4, UR50, 0x654, UR4 ;  /* 0x0000065432047896 */ /* 0x000fd20008000004 */
[----:B------:R-:W-:Y:S03]  /*4800*/  SYNCS.ARRIVE.TRANS64.RED.A1T0 RZ, [UR4], RZ ;  /* 0x000000ffffff79a7 */ /* 0x000fe60008100404 */
.L_x_76:
[----:B-12---:R-:W-:Y:S01]  /*4810*/  SHF.L.U32 R5, RZ, 0x1f, RZ ;  /* 0x0000001fff057819 */ /* 0x006fe200000006ff */
[----:B------:R-:W-:Y:S01]  /*4820*/  UIADD3 UR4, UPT, UPT, UR23, 0xf0, URZ ;  /* 0x000000f017047890 */ /* 0x000fe2000fffe0ff */
[----:B------:R-:W-:Y:S02]  /*4830*/  PLOP3.LUT P0, PT, PT, PT, UP0, 0x80, 0x8 ;  /* 0x000000000008781c */ /* 0x000fe40003f0f008 */
[----:B------:R-:W1:Y:S02]  /*4840*/  SYNCS.PHASECHK.TRANS64.TRYWAIT P1, [UR23+0xf0], R5 ;  /* 0x0000f005ff0075a7 */ /* 0x000e640008021117 */
[----:B-1----:R-:W-:Y:S09]  /*4850*/  @!P1 BRA `(.L_x_78) ;  /* 0x0000004c00309947 */ /* 0x002ff20003800000 */
.L_x_162:
[----:B------:R-:W-:Y:S01]  /*4860*/  @!UP0 UPRMT UR4, UR50, 0x654, UR4 ;  /* 0x0000065432048896 */ /* 0x000fe20008000004 */
[----:B------:R-:W-:Y:S01]  /*4870*/  LOP3.LUT R2, R3, 0xffff, RZ, 0xc0, !PT ;  /* 0x0000ffff03027812 */ /* 0x000fe200078ec0ff */
[----:B------:R-:W-:Y:S02]  /*4880*/  IMAD.MOV.U32 R3, RZ, RZ, 0xffff ;  /* 0x0000ffffff037424 */ /* 0x000fe400078e00ff */
[----:B-1----:R-:W-:Y:S01]  /*4890*/  IMAD.MOV.U32 R5, RZ, RZ, 0x1 ;  /* 0x00000001ff057424 */ /* 0x002fe200078e00ff */
[----:B------:R-:W-:-:S04]  /*48a0*/  SHF.R.U32.HI R2, RZ, 0x5, R2 ;  /* 0x00000005ff027819 */ /* 0x000fc80000011602 */
[----:B------:R-:W-:Y:S01]  /*48b0*/  @!P0 SYNCS.ARRIVE.TRANS64.RED.A1T0 RZ, [UR4], RZ ;  /* 0x000000ffffff89a7 */ /* 0x000fe20008100404 */
[----:B------:R-:W-:Y:S01]  /*48c0*/  NOP ;  /* 0x0000000000007918 */ /* 0x000fe20000000000 */
[----:B------:R-:W1:Y:S01]  /*48d0*/  LDS R0, [UR8+0x14] ;  /* 0x00001408ff007984 */ /* 0x000e620008000800 */
[-C--:B------:R-:W-:Y:S02]  /*48e0*/  SHF.L.U32 R3, R3, R2.reuse, RZ ;  /* 0x0000000203037219 */ /* 0x080fe400000006ff */
[----:B------:R-:W-:Y:S02]  /*48f0*/  SHF.L.U32 R5, R5, R2, RZ ;  /* 0x0000000205057219 */ /* 0x000fe400000006ff */
[----:B-1----:R-:W-:-:S04]  /*4900*/  LOP3.LUT R0, R0, R3, RZ, 0xc0, !PT ;  /* 0x0000000300007212 */ /* 0x002fc800078ec0ff */
[----:B------:R-:W-:-:S13]  /*4910*/  ISETP.NE.AND P0, PT, R0, R3, PT ;  /* 0x000000030000720c */ /* 0x000fda0003f05270 */
[----:B------:R-:W-:Y:S05]  /*4920*/  @P0 BRA `(.L_x_79) ;  /* 0x00000000005c0947 */ /* 0x000fea0003800000 */
[----:B------:R-:W1:Y:S02]  /*4930*/  LDS R0, [UR8+0x18] ;  /* 0x00001808ff007984 */ /* 0x000e640008000800 */
[----:B-1----:R-:W-:-:S04]  /*4940*/  LOP3.LUT R0, R0, R5, RZ, 0xc0, !PT ;  /* 0x0000000500007212 */ /* 0x002fc800078ec0ff */
[----:B------:R-:W-:-:S13]  /*4950*/  ISETP.NE.AND P0, PT, R0, R5, PT ;  /* 0x000000050000720c */ /* 0x000fda0003f05270 */
[----:B------:R-:W-:Y:S05]  /*4960*/  @P0 BRA `(.L_x_80) ;  /* 0x0000000000400947 */ /* 0x000fea0003800000 */
[----:B------:R-:W-:Y:S01]  /*4970*/  R2UR UR4, R3 ;  /* 0x00000000030472ca */ /* 0x000fe200000e0000 */
[----:B------:R-:W1:Y:S01]  /*4980*/  S2R R2, SR_LANEID ;  /* 0x0000000000027919 */ /* 0x000e620000000000 */
[----:B------:R-:W-:-:S04]  /*4990*/  LOP3.LUT R5, RZ, R5, RZ, 0x33, !PT ;  /* 0x00000005ff057212 */ /* 0x000fc800078e33ff */
[----:B------:R-:W2:Y:S07]  /*49a0*/  REDUX UR6, R5 ;  /* 0x00000000050673c4 */ /* 0x000eae0000000000 */
[----:B------:R-:W-:-:S03]  /*49b0*/  ULOP3.LUT UR5, URZ, UR4, URZ, 0x33, !UPT ;  /* 0x00000004ff057292 */ /* 0x000fc6000f8e33ff */
[----:B------:R-:W-:Y:S02]  /*49c0*/  VOTEU.ANY UR4, UPT, PT ;  /* 0x0000000000047886 */ /* 0x000fe400038e0100 */
[----:B------:R-:W-:Y:S01]  /*49d0*/  UFLO.U32 UR4, UR4 ;  /* 0x00000004000472bd */ /* 0x000fe200080e0000 */
[----:B------:R-:W-:-:S04]  /*49e0*/  IMAD.U32 R0, RZ, RZ, UR5 ;  /* 0x00000005ff007e24 */ /* 0x000fc8000f8e00ff */
[----:B------:R-:W3:Y:S02]  /*49f0*/  REDUX UR7, R0 ;  /* 0x00000000000773c4 */ /* 0x000ee40000000000 */
[----:B------:R4:W-:Y:S01]  /*4a00*/  UTCATOMSWS.AND URZ, UR5 ;  /* 0x0000000500ff79e3 */ /* 0x0009e20008000000 */
[----:B-1----:R-:W-:Y:S01]  /*4a10*/  ISETP.EQ.U32.AND P0, PT, R2, UR4, PT ;  /* 0x0000000402007c0c */ /* 0x002fe2000bf02070 */
[----:B--2---:R-:W-:Y:S02]  /*4a20*/  IMAD.U32 R2, RZ, RZ, UR6 ;  /* 0x00000006ff027e24 */ /* 0x004fe4000f8e00ff */
[----:B---3--:R-:W-:-:S10]  /*4a30*/  IMAD.U32 R3, RZ, RZ, UR7 ;  /* 0x00000007ff037e24 */ /* 0x008fd4000f8e00ff */
[----:B------:R4:W-:Y:S04]  /*4a40*/  @P0 ATOMS.AND RZ, [UR8+0x14], R3 ;  /* 0x00001403ffff098c */ /* 0x0009e8000a800008 */
[----:B------:R4:W-:Y:S01]  /*4a50*/  @P0 ATOMS.AND RZ, [UR8+0x18], R2 ;  /* 0x00001802ffff098c */ /* 0x0009e2000a800008 */
[----:B------:R-:W-:Y:S05]  /*4a60*/  BRA `(.L_x_81) ;  /* 0x0000000000147947 */ /* 0x000fea0003800000 */
.L_x_80:
[----:B------:R-:W-:Y:S02]  /*4a70*/  MOV R2, 0x4a90 ;  /* 0x00004a9000027802 */ /* 0x000fe40000000f00 */
[----:B-----5:R-:W-:Y:S05]  /*4a80*/  CALL.REL.NOINC `($__internal_0_$__cuda_sm10x_tcgen05_guardrail_trap_col_being_dealloced_not_returned_by_alloc) ;  /* 0x0000004c00a07944 */ /* 0x020fea0003c00000 */
[----:B------:R-:W-:Y:S05]  /*4a90*/  BRA `(.L_x_81) ;  /* 0x0000000000087947 */ /* 0x000fea0003800000 */
.L_x_79:
[----:B------:R-:W-:Y:S02]  /*4aa0*/  MOV R2, 0x4ac0 ;  /* 0x00004ac000027802 */ /* 0x000fe40000000f00 */
[----:B-----5:R-:W-:Y:S05]  /*4ab0*/  CALL.REL.NOINC `($__internal_2_$__cuda_sm10x_tcgen05_guardrail_trap_unallocated_columns_being_dealloced) ;  /* 0x0000004c00ac7944 */ /* 0x020fea0003c00000 */
.L_x_81:
[----:B------:R-:W-:Y:S01]  /*4ac0*/  NOP ;  /* 0x0000000000007918 */ /* 0x000fe20000000000 */
[----:B----4-:R-:W-:Y:S05]  /*4ad0*/  EXIT ;  /* 0x000000000000794d */ /* 0x010fea0003800000 */
.L_x_53:
[----:B------:R-:W2:Y:S01]  /*4ae0*/  LDCU UR5, c[0x0][0x384] ;  /* 0x00007080ff0577ac */ /* 0x000ea20008000800 */
[----:B------:R-:W-:Y:S02]  /*4af0*/  UISETP.NE.OR UP0, UPT, UR18, 0x3, !UP3 ;  /* 0x000000031200788c */ /* 0x000fe4000df05670 */
[----:B--2---:R-:W-:-:S07]  /*4b00*/  UIADD3 UR5, UPT, UPT, UR5, 0x3f, URZ ;  /* 0x0000003f05057890 */ /* 0x004fce000fffe0ff */
[----:B------:R-:W-:Y:S05]  /*4b10*/  BRA.U UP0, `(.L_x_82) ;  /* 0x0000001500687547 */ /* 0x000fea000b800000 */
[----:B------:R-:W-:Y:S01]  /*4b20*/  USHF.R.S32.HI UR4, URZ, 0x1f, UR5 ;  /* 0x0000001fff047899 */ /* 0x000fe20008011405 */
[----:B------:R-:W2:Y:S01]  /*4b30*/  S2UR UR8, SR_CgaCtaId ;  /* 0x00000000000879c3 */ /* 0x000ea20000008800 */
[----:B------:R-:W3:Y:S01]  /*4b40*/  LDCU UR45, c[0x0][0x370] ;  /* 0x00006e00ff2d77ac */ /* 0x000ee20008000800 */
[----:B------:R-:W-:Y:S02]  /*4b50*/  HFMA2 R10, -RZ, RZ, 0, 5.9604644775390625e-08 ;  /* 0x00000001ff0a7431 */ /* 0x000fe400000001ff */
[----:B------:R-:W-:Y:S01]  /*4b60*/  IMAD.MOV.U32 R8, RZ, RZ, RZ ;  /* 0x000000ffff087224 */ /* 0x000fe200078e00ff */
[----:B------:R-:W-:Y:S01]  /*4b70*/  ULEA.HI UR4, UR4, UR5, URZ, 0x6 ;  /* 0x0000000504047291 */ /* 0x000fe2000f8f30ff */
[----:B------:R-:W4:Y:S02]  /*4b80*/  LDCU.128 UR40, c[0x0][0xb10] ;  /* 0x00016200ff2877ac */ /* 0x000f240008000c00 */
[----:B------:R-:W1:Y:S01]  /*4b90*/  LDC.64 R14, c[0x0][0x348] ;  /* 0x0000d200ff0e7b82 */ /* 0x000e620000000a00 */
[----:B------:R-:W-:Y:S01]  /*4ba0*/  USHF.R.S32.HI UR33, URZ, 0x6, UR4 ;  /* 0x00000006ff217899 */ /* 0x000fe20008011404 */
[----:B------:R-:W4:Y:S05]  /*4bb0*/  LDCU UR44, c[0x0][0x374] ;  /* 0x00006e80ff2c77ac */ /* 0x000f2a0008000800 */
[----:B------:R-:W-:Y:S01]  /*4bc0*/  IMAD.U32 R2, RZ, RZ, UR33 ;  /* 0x00000021ff027e24 */ /* 0x000fe2000f8e00ff */
[----:B------:R-:W3:Y:S04]  /*4bd0*/  LDCU.64 UR4, c[0x0][0x888] ;  /* 0x00011100ff0477ac */ /* 0x000ee80008000a00 */
[----:B------:R-:W-:Y:S01]  /*4be0*/  IABS R0, R2 ;  /* 0x0000000200007213 */ /* 0x000fe20000000000 */
[----:B------:R-:W2:Y:S03]  /*4bf0*/  LDCU.64 UR34, c[0x0][0x890] ;  /* 0x00011200ff2277ac */ /* 0x000ea60008000a00 */
[----:B------:R-:W-:Y:S01]  /*4c00*/  R2UR UR32, R0 ;  /* 0x00000000002072ca */ /* 0x000fe200000e0000 */
[----:B------:R-:W1:Y:S01]  /*4c10*/  LDCU UR30, c[0x0][0xb0c] ;  /* 0x00016180ff1e77ac */ /* 0x000e620008000800 */
[----:B------:R-:W1:Y:S01]  /*4c20*/  LDCU UR53, c[0x0][0xb20] ;  /* 0x00016400ff3577ac */ /* 0x000e620008000800 */
[----:B------:R-:W1:Y:S10]  /*4c30*/  LDCU UR38, c[0x0][0x388] ;  /* 0x00007100ff2677ac */ /* 0x000e740008000800 */
[----:B------:R-:W1:Y:S01]  /*4c40*/  I2F.RP R3, UR32 ;  /* 0x0000002000037d06 */ /* 0x000e620008209400 */
[----:B---3--:R-:W-:Y:S01]  /*4c50*/  UISETP.NE.U32.AND UP0, UPT, UR4, URZ, UPT ;  /* 0x000000ff0400728c */ /* 0x008fe2000bf05070 */
[----:B------:R-:W3:Y:S03]  /*4c60*/  LDCU UR4, c[0x0][0xb30] ;  /* 0x00016600ff0477ac */ /* 0x000ee60008000800 */
[----:B------:R-:W-:Y:S01]  /*4c70*/  UISETP.NE.AND.EX UP6, UPT, UR5, URZ, UPT, UP0 ;  /* 0x000000ff0500728c */ /* 0x000fe2000bfc5300 */
[----:B------:R-:W-:Y:S01]  /*4c80*/  UMOV UR31, 0x400 ;  /* 0x00000400001f7882 */ /* 0x000fe20000000000 */
[----:B----4-:R-:W-:-:S02]  /*4c90*/  UIMAD.WIDE.U32 UR10, UR44, UR43, URZ ;  /* 0x0000002b2c0a72a5 */ /* 0x010fc4000f8e00ff */
[----:B--2---:R-:W-:Y:S02]  /*4ca0*/  ULEA UR31, UR8, UR31, 0x18 ;  /* 0x0000001f081f7291 */ /* 0x004fe4000f8ec0ff */
[----:B------:R-:W-:Y:S01]  /*4cb0*/  UIMAD.WIDE.U32 UR8, UR45, UR40, URZ ;  /* 0x000000282d0872a5 */ /* 0x000fe2000f8e00ff */
[----:B-1----:R-:W1:Y:S01]  /*4cc0*/  MUFU.RCP R0, R3 ;  /* 0x0000000300007308 */ /* 0x002e620000001000 */
[----:B------:R-:W-:Y:S01]  /*4cd0*/  UMOV UR6, URZ ;  /* 0x000000ff00067c82 */ /* 0x000fe20008000000 */
[----:B------:R-:W-:Y:S02]  /*4ce0*/  UISETP.NE.AND UP0, UPT, UR39, 0x1, UPT ;  /* 0x000000012700788c */ /* 0x000fe4000bf05270 */
[----:B------:R-:W-:Y:S02]  /*4cf0*/  UISETP.NE.U32.AND UP0, UPT, UR34, URZ, UPT ;  /* 0x000000ff2200728c */ /* 0x000fe4000bf05070 */
[----:B------:R-:W-:Y:S02]  /*4d00*/  UIADD3 UR46, UPT, UPT, UR31, 0xc8, URZ ;  /* 0x000000c81f2e7890 */ /* 0x000fe4000fffe0ff */
[----:B------:R-:W-:Y:S01]  /*4d10*/  UISETP.GE.AND UP3, UPT, UR39, 0x1, UPT ;  /* 0x000000012700788c */ /* 0x000fe2000bf66270 */
[----:B------:R-:W-:Y:S01]  /*4d20*/  UMOV UR50, UR9 ;  /* 0x0000000900327c82 */ /* 0x000fe20008000000 */
[----:B------:R-:W-:Y:S01]  /*4d30*/  UMOV UR48, UR11 ;  /* 0x0000000b00307c82 */ /* 0x000fe20008000000 */
[----:B------:R-:W-:-:S02]  /*4d40*/  UISETP.NE.AND UP3, UPT, UR30, 0x1, UPT ;  /* 0x000000011e00788c */ /* 0x000fc4000bf65270 */
[----:B------:R-:W-:Y:S02]  /*4d50*/  UISETP.NE.AND.EX UP4, UPT, UR35, URZ, UPT, UP0 ;  /* 0x000000ff2300728c */ /* 0x000fe4000bf85300 */
[----:B------:R-:W-:Y:S01]  /*4d60*/  UISETP.NE.AND UP5, UPT, UR42, 0x1, UPT ;  /* 0x000000012a00788c */ /* 0x000fe2000bfa5270 */
[----:B-1----:R-:W-:Y:S01]  /*4d70*/  VIADD R0, R0, 0xffffffe ;  /* 0x0ffffffe00007836 */ /* 0x002fe20000000000 */
[----:B------:R-:W-:Y:S01]  /*4d80*/  UMOV UR25, URZ ;  /* 0x000000ff00197c82 */ /* 0x000fe20008000000 */
[----:B------:R-:W-:Y:S01]  /*4d90*/  UPLOP3.LUT UP2, UPT, UPT, UPT, UPT, 0x40, 0x4 ;  /* 0x000000000004789c */ /* 0x000fe20003f4e870 */
[----:B------:R-:W1:Y:S03]  /*4da0*/  LDCU.64 UR22, c[0x0][0xb28] ;  /* 0x00016500ff1677ac */ /* 0x000e660008000a00 */
[----:B------:R-:W2:Y:S01]  /*4db0*/  F2I.FTZ.U32.TRUNC.NTZ R0, R0 ;  /* 0x0000000000007305 */ /* 0x000ea2000021f000 */
[----:B------:R-:W-:-:S02]  /*4dc0*/  UPRMT UR46, URZ, 0x654, UR46 ;  /* 0x00000654ff2e7896 */ /* 0x000fc4000800002e */
[----:B------:R-:W-:Y:S02]  /*4dd0*/  USHF.R.U32.HI UR50, URZ, UR41, UR50 ;  /* 0x00000029ff327299 */ /* 0x000fe40008011632 */
[----:B------:R-:W-:Y:S02]  /*4de0*/  USHF.R.U32.HI UR48, URZ, UR53, UR48 ;  /* 0x00000035ff307299 */ /* 0x000fe40008011630 */
[----:B---3--:R-:W-:Y:S02]  /*4df0*/  UISETP.NE.AND UP3, UPT, UR4, 0x1, UPT ;  /* 0x000000010400788c */ /* 0x008fe4000bf65270 */
[----:B------:R-:W-:Y:S02]  /*4e00*/  UISETP.NE.AND UP0, UPT, UR38, URZ, UPT ;  /* 0x000000ff2600728c */ /* 0x000fe4000bf05270 */
[----:B------:R-:W-:Y:S01]  /*4e10*/  UISETP.NE.AND UP5, UPT, UR33, URZ, UPT ;  /* 0x000000ff2100728c */ /* 0x000fe2000bfa5270 */
[----:B--2---:R-:W-:Y:S02]  /*4e20*/  R2UR UR7, R0 ;  /* 0x00000000000772ca */ /* 0x004fe400000e0000 */
[----:B------:R-:W-:-:S02]  /*4e30*/  IABS R0, R2 ;  /* 0x0000000200007213 */ /* 0x000fc40000000000 */
[----:B------:R-:W-:-:S03]  /*4e40*/  MOV R2, 0x2000 ;  /* 0x0000200000027802 */ /* 0x000fc60000000f00 */
[----:B------:R-:W-:-:S05]  /*4e50*/  IMAD.MOV R0, RZ, RZ, -R0 ;  /* 0x000000ffff007224 */ /* 0x000fca00078e0a00 */
[----:B------:R-:W-:Y:S01]  /*4e60*/  R2UR UR51, R0 ;  /* 0x00000000003372ca */ /* 0x000fe200000e0000 */
[----:B------:R-:W-:-:S04]  /*4e70*/  UIADD3 UR5, UPT, UPT, URZ, -UR7, URZ ;  /* 0x80000007ff057290 */ /* 0x000fc8000fffe0ff */
[----:B------:R-:W-:-:S04]  /*4e80*/  UIMAD UR5, UR5, UR32, URZ ;  /* 0x00000020050572a4 */ /* 0x000fc8000f8e02ff */
[----:B------:R-:W-:-:S07]  /*4e90*/  UIMAD.WIDE.U32 UR6, UR7, UR5, UR6 ;  /* 0x00000005070672a5 */ /* 0x000fce000f8e0006 */
[----:B-1----:R-:W-:-:S05]  /*4ea0*/  UMOV UR47, UR7 ;  /* 0x00000007002f7c82 */ /* 0x002fca0008000000 */
.L_x_91:
[----:B------:R-:W-:Y:S04]  /*4eb0*/  SHF.L.U32 R3, R8, 0x1f, RZ ;  /* 0x0000001f08037819 */ /* 0x000fe800000006ff */
[----:B------:R-:W1:Y:S02]  /*4ec0*/  SYNCS.PHASECHK.TRANS64.TRYWAIT P0, [UR31+0xc0], R3 ;  /* 0x0000c003ff0075a7 */ /* 0x000e64000800111f */
[----:B-12---:R-:W-:Y:S05]  /*4ed0*/  @!P0 BRA `(.L_x_83) ;  /* 0x0000004400a88947 */ /* 0x006fea0003800000 */
.L_x_164:
[----:B------:R-:W2:Y:S01]  /*4ee0*/  LDS.128 R4, [UR31+0x100] ;  /* 0x0001001fff047984 */ /* 0x000ea20008000c00 */
[----:B------:R-:W-:Y:S01]  /*4ef0*/  @!PT LDS RZ, [RZ] ;  /* 0x00000000fffff984 */ /* 0x000fe20000000800 */
[----:B------:R-:W-:Y:S01]  /*4f00*/  @!PT LDS RZ, [RZ] ;  /* 0x00000000fffff984 */ /* 0x000fe20000000800 */
[----:B------:R-:W-:Y:S01]  /*4f10*/  @!PT LDS RZ, [RZ] ;  /* 0x00000000fffff984 */ /* 0x000fe20000000800 */
[----:B------:R-:W-:Y:S01]  /*4f20*/  @!PT LDS RZ, [RZ] ;  /* 0x00000000fffff984 */ /* 0x000fe20000000800 */
[----:B------:R3:W-:Y:S06]  /*4f30*/  MEMBAR.ALL.CTA ;  /* 0x0000000000007992 */ /* 0x0007ec0000008000 */
[----:B---3--:R-:W3:Y:S02]  /*4f40*/  FENCE.VIEW.ASYNC.S ;  /* 0x00000000000073c6 */ /* 0x008ee40000000000 */
[----:B---3--:R-:W-:Y:S01]  /*4f50*/  SYNCS.ARRIVE.TRANS64.RED.A1T0 RZ, [UR46], RZ ;  /* 0x000000ffffff79a7 */ /* 0x008fe2000810042e */
[----:B--2---:R-:W-:Y:S11]  /*4f60*/  LOP3.LUT P0, RZ, R6, 0x1, RZ, 0xc0, !PT ;  /* 0x0000000106ff7812 */ /* 0x004ff6000780c0ff */
[----:B------:R-:W-:Y:S02]  /*4f70*/  @!UPT UIADD3 URZ, UPT, UPT, URZ, URZ, URZ ;  /* 0x000000fffffff290 */ /* 0x000fe4000fffe0ff */
[----:B------:R-:W-:Y:S01]  /*4f80*/  VOTEU.ANY UP0, P0 ;  /* 0x0000000000ff7886 */ /* 0x000fe20000000100 */
[----:B------:R-:W-:Y:S11]  /*4f90*/  PLOP3.LUT P0, PT, PT, PT, UP0, 0x80, 0x8 ;  /* 0x000000000008781c */ /* 0x000ff60003f0f008 */
[----:B------:R-:W-:Y:S02]  /*4fa0*/  @!UPT UIADD3 URZ, UPT, UPT, URZ, URZ, URZ ;  /* 0x000000fffffff290 */ /* 0x000fe4000fffe0ff */
[----:B-1----:R-:W-:Y:S02]  /*4fb0*/  @P0 MOV R3, R4 ;  /* 0x0000000400030202 */ /* 0x002fe40000000f00 */
[----:B------:R-:W-:Y:S02]  /*4fc0*/  @P0 LOP3.LUT R0, R5, 0xffff, RZ, 0xc0, !PT ;  /* 0x0000ffff05000812 */ /* 0x000fe400078ec0ff */
[----:B------:R-:W-:Y:S02]  /*4fd0*/  @P0 R2UR UR5, R3 ;  /* 0x00000000030502ca */ /* 0x000fe400000e0000 */
[----:B------:R-:W-:Y:S11]  /*4fe0*/  @P0 R2UR UR4, R0 ;  /* 0x00000000000402ca */ /* 0x000ff600000e0000 */
[----:B------:R-:W-:Y:S02]  /*4ff0*/  @UP0 UMOV UR15, UR5 ;  /* 0x00000005000f0c82 */ /* 0x000fe40008000000 */
[----:B------:R-:W-:Y:S01]  /*5000*/  @UP0 UMOV UR14, UR4 ;  /* 0x00000004000e0c82 */ /* 0x000fe20008000000 */
[----:B------:R-:W-:Y:S09]  /*5010*/  UISETP.GE.AND UP0, UPT, UR39, 0x1, UPT ;  /* 0x000000012700788c */ /* 0x000ff2000bf06270 */
[----:B------:R-:W-:Y:S05]  /*5020*/  BRA.U !UP0, `(.L_x_84) ;  /* 0x0000000108c07547 */ /* 0x000fea000b800000 */
[----:B------:R-:W-:Y:S02]  /*5030*/  UP2UR UR18, UPR, URZ, 0x4 ;  /* 0x00000004ff127883 */ /* 0x000fe40008000000 */
[----:B------:R-:W-:Y:S02]  /*5040*/  UISETP.NE.AND UP2, UPT, UR42, 0x1, UPT ;  /* 0x000000012a00788c */ /* 0x000fe4000bf45270 */
[----:B------:R-:W-:Y:S02]  /*5050*/  UIMAD.WIDE.U32 UR6, UR14, UR43, URZ ;  /* 0x0000002b0e0672a5 */ /* 0x000fe4000f8e00ff */
[----:B------:R-:W-:Y:S02]  /*5060*/  UIMAD.WIDE.U32 UR10, UR15, UR40, URZ ;  /* 0x000000280f0a72a5 */ /* 0x000fe4000f8e00ff */
[----:B------:R-:W-:Y:S02]  /*5070*/  USEL UR4, UR44, UR48, !UP2 ;  /* 0x000000302c047287 */ /* 0x000fe4000d000000 */
[----:B------:R-:W-:Y:S02]  /*5080*/  UISETP.NE.AND UP0, UPT, UR30, 0x1, UPT ;  /* 0x000000011e00788c */ /* 0x000fe4000bf05270 */
[----:B------:R-:W-:Y:S02]  /*5090*/  UP2UR UR20, UPR, URZ, 0x2 ;  /* 0x00000002ff147883 */ /* 0x000fe40008000000 */
[----:B------:R-:W-:Y:S02]  /*50a0*/  UISETP.NE.AND UP1, UPT, UR39, 0x1, UPT ;  /* 0x000000012700788c */ /* 0x000fe4000bf25270 */
[----:B------:R-:W-:Y:S02]  /*50b0*/  UIMAD.WIDE.U32 UR12, UR4, UR22, URZ ;  /* 0x00000016040c72a5 */ /* 0x000fe4000f8e00ff */
[----:B------:R-:W-:Y:S01]  /*50c0*/  USEL UR9, UR45, UR50, !UP0 ;  /* 0x000000322d097287 */ /* 0x000fe2000c000000 */
[----:B------:R-:W-:Y:S01]  /*50d0*/  UMOV UR6, UR7 ;  /* 0x0000000700067c82 */ /* 0x000fe20008000000 */
[----:B------:R-:W-:Y:S01]  /*50e0*/  UMOV UR5, UR11 ;  /* 0x0000000b00057c82 */ /* 0x000fe20008000000 */
[----:B------:R-:W-:Y:S02]  /*50f0*/  USHF.R.U32.HI UR7, URZ, UR53, UR6 ;  /* 0x00000035ff077299 */ /* 0x000fe40008011606 */
[----:B------:R-:W-:Y:S02]  /*5100*/  USHF.R.U32.HI UR6, URZ, UR41, UR5 ;  /* 0x00000029ff067299 */ /* 0x000fe40008011605 */
[----:B------:R-:W-:Y:S02]  /*5110*/  UIMAD.WIDE.U32 UR16, UR9, UR22, URZ ;  /* 0x00000016091072a5 */ /* 0x000fe4000f8e00ff */
[----:B------:R-:W-:Y:S02]  /*5120*/  USEL UR8, UR14, UR7, !UP2 ;  /* 0x000000070e087287 */ /* 0x000fe4000d000000 */
[----:B------:R-:W-:Y:S02]  /*5130*/  UISETP.NE.AND UP2, UPT, UR18, URZ, UPT ;  /* 0x000000ff1200728c */ /* 0x000fe4000bf45270 */
[----:B------:R-:W-:Y:S01]  /*5140*/  UIMAD.WIDE.U32 UR10, UR8, UR22, URZ ;  /* 0x00000016080a72a5 */ /* 0x000fe2000f8e00ff */
[----:B------:R-:W-:Y:S02]  /*5150*/  UMOV UR5, UR13 ;  /* 0x0000000d00057c82 */ /* 0x000fe40008000000 */
[----:B------:R-:W-:Y:S03]  /*5160*/  @UP1 USHF.R.U32.HI UR4, URZ, UR23, UR5 ;  /* 0x00000017ff041299 */ /* 0x000fe60008011605 */
[----:B------:R-:W-:Y:S01]  /*5170*/  UMOV UR5, UR17 ;  /* 0x0000001100057c82 */ /* 0x000fe20008000000 */
[----:B------:R-:W-:Y:S02]  /*5180*/  UIMAD UR4, UR39, UR4, URZ ;  /* 0x00000004270472a4 */ /* 0x000fe4000f8e02ff */
[----:B------:R-:W-:Y:S02]  /*5190*/  @UP1 USHF.R.U32.HI UR9, URZ, UR23, UR5 ;  /* 0x00000017ff091299 */ /* 0x000fe40008011605 */
[----:B------:R-:W-:Y:S02]  /*51a0*/  USEL UR5, UR15, UR6, !UP0 ;  /* 0x000000060f057287 */ /* 0x000fe4000c000000 */
[----:B------:R-:W-:Y:S02]  /*51b0*/  UIMAD UR6, UR39, UR9, URZ ;  /* 0x00000009270672a4 */ /* 0x000fe4000f8e02ff */
[----:B------:R-:W-:Y:S03]  /*51c0*/  UISETP.GE.AND UP0, UPT, UR8, UR4, UPT ;  /* 0x000000040800728c */ /* 0x000fe6000bf06270 */
[----:B------:R-:W-:Y:S01]  /*51d0*/  UMOV UR4, UR11 ;  /* 0x0000000b00047c82 */ /* 0x000fe20008000000 */
[----:B------:R-:W-:Y:S02]  /*51e0*/  UISETP.GE.OR UP0, UPT, UR5, UR6, UP0 ;  /* 0x000000060500728c */ /* 0x000fe40008706670 */
[----:B------:R-:W-:Y:S02]  /*51f0*/  USHF.R.U32.HI UR4, URZ, UR23, UR4 ;  /* 0x00000017ff047299 */ /* 0x000fe40008011604 */
[----:B------:R-:W-:Y:S02]  /*5200*/  UIMAD.WIDE.U32 UR6, UR5, UR22, URZ ;  /* 0x00000016050672a5 */ /* 0x000fe4000f8e00ff */
[----:B------:R-:W-:Y:S04]  /*5210*/  USEL UR10, UR8, UR4, !UP1 ;  /* 0x00000004080a7287 */ /* 0x000fe8000c800000 */
[----:B------:R-:W-:Y:S01]  /*5220*/  UIADD3 UR11, UPT, UPT, -UR10, URZ, URZ ;  /* 0x000000ff0a0b7290 */ /* 0x000fe2000fffe1ff */
[----:B------:R-:W-:Y:S01]  /*5230*/  @!UP0 UMOV UR4, UR7 ;  /* 0x0000000700048c82 */ /* 0x000fe20008000000 */
[----:B------:R-:W-:Y:S02]  /*5240*/  UIADD3 UR7, UPT, UPT, -UR8, URZ, URZ ;  /* 0x000000ff08077290 */ /* 0x000fe4000fffe1ff */
[----:B------:R-:W-:Y:S02]  /*5250*/  @!UP0 USHF.R.U32.HI UR4, URZ, UR23, UR4 ;  /* 0x00000017ff048299 */ /* 0x000fe40008011604 */
[----:B------:R-:W-:Y:S02]  /*5260*/  UIMAD UR6, UR39, UR11, UR8 ;  /* 0x0000000b270672a4 */ /* 0x000fe4000f8e0208 */
[----:B------:R-:W-:Y:S02]  /*5270*/  @!UP0 USEL UR4, UR5, UR4, !UP1 ;  /* 0x0000000405048287 */ /* 0x000fe4000c800000 */
[----:B------:R-:W-:Y:S02]  /*5280*/  UISETP.NE.AND UP1, UPT, UR20, URZ, UPT ;  /* 0x000000ff1400728c */ /* 0x000fe4000bf25270 */
[----:B------:R-:W-:Y:S02]  /*5290*/  @!UP0 UIMAD UR6, UR9, UR6, UR4 ;  /* 0x00000006090682a4 */ /* 0x000fe4000f8e0204 */
[----:B------:R-:W-:Y:S02]  /*52a0*/  @!UP0 UIADD3 UR9, UPT, UPT, UR10, -UR4, URZ ;  /* 0x800000040a098290 */ /* 0x000fe4000fffe0ff */
[----:B------:R-:W-:Y:S02]  /*52b0*/  UIADD3 UR4, UPT, UPT, -UR5, URZ, URZ ;  /* 0x000000ff05047290 */ /* 0x000fe4000fffe1ff */
[----:B------:R-:W-:Y:S03]  /*52c0*/  @!UP0 UIMAD UR8, UR9, UR39, UR5 ;  /* 0x00000027090882a4 */ /* 0x000fe6000f8e0205 */
[----:B------:R-:W-:Y:S01]  /*52d0*/  @!UP0 UMOV UR5, UR6 ;  /* 0x0000000600058c82 */ /* 0x000fe20008000000 */
[----:B------:R-:W-:Y:S02]  /*52e0*/  UIMAD UR6, UR30, UR4, UR15 ;  /* 0x000000041e0672a4 */ /* 0x000fe4000f8e020f */
[----:B------:R-:W-:Y:S02]  /*52f0*/  UIMAD UR4, UR42, UR7, UR14 ;  /* 0x000000072a0472a4 */ /* 0x000fe4000f8e020e */
[----:B------:R-:W-:Y:S02]  /*5300*/  UIMAD UR15, UR5, UR30, UR6 ;  /* 0x0000001e050f72a4 */ /* 0x000fe4000f8e0206 */
[----:B------:R-:W-:Y:S11]  /*5310*/  UIMAD UR14, UR8, UR42, UR4 ;  /* 0x0000002a080e72a4 */ /* 0x000ff6000f8e0204 */
[----:B------:R-:W-:Y:S01]  /*5320*/  @!UPT UIADD3 URZ, UPT, UPT, URZ, URZ, URZ ;  /* 0x000000fffffff290 */ /* 0x000fe2000fffe0ff */
.L_x_84:
[----:B------:R-:W1:Y:S01]  /*5330*/  @!UP3 LDCU.128 UR8, c[0x0][0xb10] ;  /* 0x00016200ff08b7ac */ /* 0x000e620008000c00 */
[----:B------:R-:W-:Y:S04]  /*5340*/  MOV R0, UR19 ;  /* 0x0000001300007c02 */ /* 0x000fe80008000f00 */
[----:B------:R-:W-:Y:S01]  /*5350*/  IABS R0, R0 ;  /* 0x0000000000007213 */ /* 0x000fe20000000000 */
[----:B------:R-:W2:Y:S01]  /*5360*/  @!UP3 LDCU UR5, c[0x0][0xb0c] ;  /* 0x00016180ff05b7ac */ /* 0x000ea20008000800 */
[----:B-1----:R-:W-:Y:S07]  /*5370*/  UIMAD.WIDE.U32 UR6, UR15, UR8, URZ ;  /* 0x000000080f0672a5 */ /* 0x002fee000f8e00ff */
[----:B------:R-:W-:Y:S01]  /*5380*/  @!UP3 UMOV UR4, UR7 ;  /* 0x000000070004bc82 */ /* 0x000fe20008000000 */
[----:B--2---:R-:W-:Y:S02]  /*5390*/  @!UP3 UISETP.NE.AND UP0, UPT, UR5, 0x1, UPT ;  /* 0x000000010500b88c */ /* 0x004fe4000bf05270 */
[----:B------:R-:W-:Y:S02]  /*53a0*/  @!UP3 USHF.R.U32.HI UR4, URZ, UR9, UR4 ;  /* 0x00000009ff04b299 */ /* 0x000fe40008011604 */
[----:B------:R-:W-:Y:S02]  /*53b0*/  UIMAD.WIDE.U32 UR6, UR14, UR11, URZ ;  /* 0x0000000b0e0672a5 */ /* 0x000fe4000f8e00ff */
[----:B------:R-:W-:Y:S02]  /*53c0*/  @!UP3 USEL UR8, UR15, UR4, !UP0 ;  /* 0x000000040f08b287 */ /* 0x000fe4000c000000 */
[----:B------:R-:W-:Y:S03]  /*53d0*/  @!UP3 UISETP.NE.AND UP0, UPT, UR10, 0x1, UPT ;  /* 0x000000010a00b88c */ /* 0x000fe6000bf05270 */
[----:B------:R-:W-:Y:S02]  /*53e0*/  @!UP3 UMOV UR6, UR7 ;  /* 0x000000070006bc82 */ /* 0x000fe40008000000 */
[----:B------:R-:W1:Y:S02]  /*53f0*/  @!UP3 LDCU UR4, c[0x0][0xb20] ;  /* 0x00016400ff04b7ac */ /* 0x000e640008000800 */
[----:B-1----:R-:W-:Y:S04]  /*5400*/  @!UP3 USHF.R.U32.HI UR6, URZ, UR4, UR6 ;  /* 0x00000004ff06b299 */ /* 0x002fe80008011606 */
[----:B------:R-:W-:Y:S04]  /*5410*/  @!UP3 USEL UR6, UR14, UR6, !UP0 ;  /* 0x000000060e06b287 */ /* 0x000fe8000c000000 */
[----:B------:R-:W-:Y:S02]  /*5420*/  @!UP3 UIADD3 UR4, UPT, UPT, -UR8, UR6, URZ ;  /* 0x000000060804b290 */ /* 0x000fe4000fffe1ff */
[----:B------:R-:W-:Y:S02]  /*5430*/  @!UP3 UIADD3 UR6, UPT, UPT, UR8, -UR6, URZ ;  /* 0x800000060806b290 */ /* 0x000fe4000fffe0ff */
[----:B------:R-:W-:Y:S02]  /*5440*/  @!UP3 UIMAD UR15, UR4, UR5, UR15 ;  /* 0x00000005040fb2a4 */ /* 0x000fe4000f8e020f */
[----:B------:R-:W-:Y:S01]  /*5450*/  @!UP3 UIMAD UR14, UR6, UR10, UR14 ;  /* 0x0000000a060eb2a4 */ /* 0x000fe2000f8e020e */
[----:B------:R-:W-:Y:S11]  /*5460*/  BRA.U UP2, `(.L_x_85) ;  /* 0x0000000102107547 */ /* 0x000ff6000b800000 */
[----:B------:R-:W-:Y:S04]  /*5470*/  MOV R3, UR52 ;  /* 0x0000003400037c02 */ /* 0x000fe80008000f00 */
[----:B------:R-:W-:Y:S04]  /*5480*/  SHF.L.U32 R12, R3, 0x1f, RZ ;  /* 0x0000001f030c7819 */ /* 0x000fe800000006ff */
[----:B------:R-:W1:Y:S02]  /*5490*/  SYNCS.PHASECHK.TRANS64.TRYWAIT P1, [UR31+0xb8], R12 ;  /* 0x0000b80cff0075a7 */ /* 0x000e64000802111f */
[----:B-1----:R-:W-:Y:S05]  /*54a0*/  @!P1 BRA `(.L_x_86) ;  /* 0x00000040004c9947 */ /* 0x002fea0003800000 */
.L_x_85:
[----:B------:R-:W-:Y:S01]  /*54b0*/  UISETP.NE.AND UP2, UPT, UR38, URZ, UPT ;  /* 0x000000ff2600728c */ /* 0x000fe2000bf45270 */
[----:B------:R-:W-:Y:S01]  /*54c0*/  R2UR UR4, R0 ;  /* 0x00000000000472ca */ /* 0x000fe200000e0000 */
[----:B------:R-:W-:Y:S01]  /*54d0*/  USHF.L.U32 UR27, UR21, 0x6, URZ ;  /* 0x00000006151b7899 */ /* 0x000fe200080006ff */
[----:B------:R-:W-:Y:S05]  /*54e0*/  IMAD.U32 R0, RZ, RZ, UR38 ;  /* 0x00000026ff007e24 */ /* 0x000fea000f8e00ff */
[----:B------:R-:W-:Y:S04]  /*54f0*/  IABS R9, R0 ;  /* 0x0000000000097213 */ /* 0x000fe80000000000 */
[----:B------:R-:W2:Y:S02]  /*5500*/  I2F.RP R16, R9 ;  /* 0x0000000900107306 */ /* 0x000ea40000209400 */
[----:B------:R-:W-:Y:S07]  /*5510*/  UIMAD.WIDE.U32 UR6, UR47, UR4, URZ ;  /* 0x000000042f0672a5 */ /* 0x000fee000f8e00ff */
[----:B------:R-:W-:Y:S02]  /*5520*/  UMOV UR28, UR7 ;  /* 0x00000007001c7c82 */ /* 0x000fe40008000000 */
[----:B------:R-:W-:Y:S04]  /*5530*/  UIMAD UR4, UR28, UR51, UR4 ;  /* 0x000000331c0472a4 */ /* 0x000fe8000f8e0204 */
[----:B------:R-:W-:Y:S01]  /*5540*/  UISETP.GT.U32.AND UP0, UPT, UR32, UR4, UPT ;  /* 0x000000042000728c */ /* 0x000fe2000bf04070 */
[----:B--2---:R-:W2:Y:S10]  /*5550*/  MUFU.RCP R0, R16 ;  /* 0x0000001000007308 */ /* 0x004eb40000001000 */
[----:B------:R-:W-:Y:S02]  /*5560*/  @!UP0 UIADD3 UR4, UPT, UPT, UR4, -UR32, URZ ;  /* 0x8000002004048290 */ /* 0x000fe4000fffe0ff */
[----:B------:R-:W-:Y:S02]  /*5570*/  @!UP0 UIADD3 UR28, UPT, UPT, UR28, 0x1, URZ ;  /* 0x000000011c1c8890 */ /* 0x000fe4000fffe0ff */
[----:B------:R-:W-:Y:S02]  /*5580*/  UISETP.GE.U32.AND UP0, UPT, UR4, UR32, UPT ;  /* 0x000000200400728c */ /* 0x000fe4000bf06070 */
[----:B------:R-:W-:Y:S01]  /*5590*/  ULOP3.LUT UR4, UR19, UR33, URZ, 0x3c, !UPT ;  /* 0x0000002113047292 */ /* 0x000fe2000f8e3cff */
[----:B--2---:R-:W-:Y:S04]  /*55a0*/  VIADD R11, R0, 0xffffffe ;  /* 0x0ffffffe000b7836 */ /* 0x004fe80000000000 */
[----:B------:R-:W1:Y:S04]  /*55b0*/  F2I.FTZ.U32.TRUNC.NTZ R13, R11 ;  /* 0x0000000b000d7305 */ /* 0x000e68000021f000 */
[----:B------:R-:W-:Y:S02]  /*55c0*/  @UP0 UIADD3 UR28, UPT, UPT, UR28, 0x1, URZ ;  /* 0x000000011c1c0890 */ /* 0x000fe4000fffe0ff */
[----:B------:R-:W-:Y:S01]  /*55d0*/  UISETP.GE.AND UP0, UPT, UR4, URZ, UPT ;  /* 0x000000ff0400728c */ /* 0x000fe2000bf06270 */
[----:B-1----:R-:W-:Y:S10]  /*55e0*/  IADD3 R12, PT, PT, RZ, -R13, RZ ;  /* 0x8000000dff0c7210 */ /* 0x002ff40007ffe0ff */
[----:B------:R-:W-:Y:S02]  /*55f0*/  @!UP0 UIADD3 UR28, UPT, UPT, -UR28, URZ, URZ ;  /* 0x000000ff1c1c8290 */ /* 0x000fe4000fffe1ff */
[----:B------:R-:W-:Y:S01]  /*5600*/  @!UP5 ULOP3.LUT UR28, URZ, UR33, URZ, 0x33, !UPT ;  /* 0x00000021ff1cd292 */ /* 0x000fe2000f8e33ff */
[----:B------:R-:W-:Y:S02]  /*5610*/  IMAD R3, R12, R9, RZ ;  /* 0x000000090c037224 */ /* 0x000fe400078e02ff */
[----:B------:R-:W-:Y:S01]  /*5620*/  HFMA2 R12, -RZ, RZ, 0, 0 ;  /* 0x00000000ff0c7431 */ /* 0x000fe200000001ff */
[----:B------:R-:W-:Y:S02]  /*5630*/  ULOP3.LUT UR4, UR28, UR38, URZ, 0x3c, !UPT ;  /* 0x000000261c047292 */ /* 0x000fe4000f8e3cff */
[----:B------:R-:W-:Y:S02]  /*5640*/  IMAD.U32 R0, RZ, RZ, UR28 ;  /* 0x0000001cff007e24 */ /* 0x000fe4000f8e00ff */
[----:B------:R-:W-:Y:S02]  /*5650*/  UISETP.GE.AND UP0, UPT, UR4, URZ, UPT ;  /* 0x000000ff0400728c */ /* 0x000fe4000bf06270 */
[----:B------:R-:W-:Y:S01]  /*5660*/  UIADD3 UR4, UPT, UPT, -UR28, URZ, URZ ;  /* 0x000000ff1c047290 */ /* 0x000fe2000fffe1ff */
[----:B------:R-:W-:Y:S01]  /*5670*/  IABS R0, R0 ;  /* 0x0000000000007213 */ /* 0x000fe20000000000 */
[----:B------:R-:W-:Y:S02]  /*5680*/  IMAD.HI.U32 R13, R13, R3, R12 ;  /* 0x000000030d0d7227 */ /* 0x000fe400078e000c */
[----:B------:R-:W-:Y:S04]  /*5690*/  UIMAD UR4, UR33, UR4, UR19 ;  /* 0x00000004210472a4 */ /* 0x000fe8000f8e0213 */
[----:B------:R-:W-:Y:S01]  /*56a0*/  IMAD.HI.U32 R13, R13, R0, RZ ;  /* 0x000000000d0d7227 */ /* 0x000fe200078e00ff */
[----:B------:R-:W-:Y:S03]  /*56b0*/  USHF.L.U32 UR26, UR4, 0x6, URZ ;  /* 0x00000006041a7899 */ /* 0x000fe600080006ff */
[----:B------:R-:W-:Y:S04]  /*56c0*/  IMAD.MOV R3, RZ, RZ, -R13 ;  /* 0x000000ffff037224 */ /* 0x000fe800078e0a0d */
[C---:B------:R-:W-:Y:S05]  /*56d0*/  IMAD R0, R9.reuse, R3, R0 ;  /* 0x0000000309007224 */ /* 0x040fea00078e0200 */
[----:B------:R-:W-:Y:S11]  /*56e0*/  ISETP.GT.U32.AND P1, PT, R9, R0, PT ;  /* 0x000000000900720c */ /* 0x000ff60003f24070 */
[----:B------:R-:W-:Y:S02]  /*56f0*/  @!UPT UIADD3 URZ, UPT, UPT, URZ, URZ, URZ ;  /* 0x000000fffffff290 */ /* 0x000fe4000fffe0ff */
[-C--:B------:R-:W-:Y:S01]  /*5700*/  @!P1 IADD3 R0, PT, PT, R0, -R9.reuse, RZ ;  /* 0x8000000900009210 */ /* 0x080fe20007ffe0ff */
[----:B------:R-:W-:Y:S01]  /*5710*/  @!P1 VIADD R13, R13, 0x1 ;  /* 0x000000010d0d9836 */ /* 0x000fe20000000000 */
[----:B------:R-:W-:Y:S02]  /*5720*/  ISETP.NE.U32.AND P1, PT, RZ, UR34, PT ;  /* 0x00000022ff007c0c */ /* 0x000fe4000bf25070 */
[----:B------:R-:W-:Y:S02]  /*5730*/  ISETP.GE.U32.AND P2, PT, R0, R9, PT ;  /* 0x000000090000720c */ /* 0x000fe40003f46070 */
[----:B------:R-:W-:Y:S11]  /*5740*/  ISETP.NE.AND.EX P1, PT, RZ, UR35, PT, P1 ;  /* 0x00000023ff007c0c */ /* 0x000ff6000bf25310 */
[----:B------:R-:W-:Y:S04]  /*5750*/  @P2 IADD3 R13, PT, PT, R13, 0x1, RZ ;  /* 0x000000010d0d2810 */ /* 0x000fe80007ffe0ff */
[----:B------:R-:W-:Y:S11]  /*5760*/  R2UR UR29, R13 ;  /* 0x000000000d1d72ca */ /* 0x000ff600000e0000 */
[----:B------:R-:W-:Y:S02]  /*5770*/  @!UPT UIADD3 URZ, UPT, UPT, URZ, URZ, URZ ;  /* 0x000000fffffff290 */ /* 0x000fe4000fffe0ff */
[----:B------:R-:W-:Y:S02]  /*5780*/  @!UP0 UIADD3 UR29, UPT, UPT, -UR29, URZ, URZ ;  /* 0x000000ff1d1d8290 */ /* 0x000fe4000fffe1ff */
[----:B------:R-:W-:Y:S04]  /*5790*/  @!UP2 ULOP3.LUT UR29, URZ, UR38, URZ, 0x33, !UPT ;  /* 0x00000026ff1da292 */ /* 0x000fe8000f8e33ff */
[----:B------:R-:W-:Y:S04]  /*57a0*/  UIADD3 UR5, UPT, UPT, -UR29, URZ, URZ ;  /* 0x000000ff1d057290 */ /* 0x000fe8000fffe1ff */
[----:B------:R-:W-:Y:S01]  /*57b0*/  UIMAD UR28, UR38, UR5, UR28 ;  /* 0x00000005261c72a4 */ /* 0x000fe2000f8e021c */
[----:B------:R-:W-:Y:S11]  /*57c0*/  BRA.U !UP4, `(.L_x_87) ;  /* 0x000000010c387547 */ /* 0x000ff6000b800000 */
[----:B------:R-:W-:Y:S01]  /*57d0*/  UPLOP3.LUT UP1, UPT, UPT, UPT, UP6, 0x80, 0x8 ;  /* 0x000000000008789c */ /* 0x000fe20003f2f060 */
[----:B------:R-:W-:Y:S01]  /*57e0*/  IMAD.MOV.U32 R60, RZ, RZ, 0x1 ;  /* 0x00000001ff3c7424 */ /* 0x000fe200078e00ff */
[----:B------:R-:W1:Y:S01]  /*57f0*/  LDCU.64 UR8, c[0x0][0x358] ;  /* 0x00006b00ff0877ac */ /* 0x000e620008000a00 */
[----:B------:R-:W-:Y:S03]  /*5800*/  MOV R0, 0x1 ;  /* 0x0000000100007802 */ /* 0x000fe60000000f00 */
[----:B------:R-:W-:Y:S05]  /*5810*/  PLOP3.LUT P2, PT, PT, PT, UP1, 0x80, 0x8 ;  /* 0x000000000008781c */ /* 0x000fea0003f4f018 */
[----:B------:R-:W2:Y:S01]  /*5820*/  @UP1 LDCU.64 UR4, c[0x0][0x888] ;  /* 0x00011100ff0417ac */ /* 0x000ea20008000a00 */
[----:B------:R-:W-:Y:S07]  /*5830*/  @UP1 UIMAD UR6, UR49, UR34, URZ ;  /* 0x00000022310612a4 */ /* 0x000fee000f8e02ff */
[----:B------:R-:W-:Y:S01]  /*5840*/  @!P2 PRMT R60, R0, 0x7610, R60 ;  /* 0x00007610003ca816 */ /* 0x000fe2000000003c */
[----:B--2---:R-:W-:Y:S06]  /*5850*/  @UP1 UIMAD.WIDE UR4, UR6, 0x4, UR4 ;  /* 0x00000004060418a5 */ /* 0x004fec000f8e0204 */
[----:B------:R-:W-:Y:S01]  /*5860*/  IMAD.U32 R12, RZ, RZ, UR4 ;  /* 0x00000004ff0c7e24 */ /* 0x000fe2000f8e00ff */
[----:B------:R-:W-:Y:S04]  /*5870*/  MOV R13, UR5 ;  /* 0x00000005000d7c02 */ /* 0x000fe80008000f00 */
[----:B------:R-:W2:Y:S01]  /*5880*/  @!UP1 LDCU UR4, c[0x0][0x880] ;  /* 0x00011000ff0497ac */ /* 0x000ea20008000800 */
[----:B-1---5:R1:W5:Y:S02]  /*5890*/  @P2 LDG.E R27, desc[UR8][R12.64] ;  /* 0x000000080c1b2981 */ /* 0x022364000c1e1900 */
[----:B-12---:R-:W-:Y:S07]  /*58a0*/  @!P2 IMAD.U32 R27, RZ, RZ, UR4 ;  /* 0x00000004ff1bae24 */ /* 0x006fee000f8e00ff */
.L_x_87:
[----:B-----5:R-:W-:Y:S01]  /*58b0*/  @!P1 FSETP.EQ.AND P3, PT, R27, RZ, PT ;  /* 0x000000ff1b00920b */ /* 0x020fe20003f62000 */
[----:B------:R-:W-:Y:S01]  /*58c0*/  @!UPT UIADD3 URZ, UPT, UPT, URZ, URZ, URZ ;  /* 0x000000fffffff290 */ /* 0x000fe2000fffe0ff */
[----:B------:R-:W-:Y:S11]  /*58d0*/  @!P1 BRA `(.L_x_88) ;  /* 0x0000000000149947 */ /* 0x000ff60003800000 */
[----:B------:R-:W-:Y:S02]  /*58e0*/  LOP3.LUT P1, RZ, R60, 0xff, RZ, 0xc0, !PT ;  /* 0x000000ff3cff7812 */ /* 0x000fe4000782c0ff */
[----:B------:R-:W-:Y:S04]  /*58f0*/  PLOP3.LUT P3, PT, PT, PT, UP1, 0x80, 0x8 ;  /* 0x000000000008781c */ /* 0x000fe80003f6f018 */
[----:B------:R-:W-:Y:S07]  /*5900*/  PLOP3.LUT P3, PT, P3, PT, PT, 0x8, 0x80 ;  /* 0x000000000080781c */ /* 0x000fee0001f6e170 */
[----:B------:R-:W-:Y:S11]  /*5910*/  @P1 FSETP.EQ.AND P3, PT, R27, RZ, PT ;  /* 0x000000ff1b00120b */ /* 0x000ff60003f62000 */
[----:B------:R-:W-:Y:S02]  /*5920*/  @!UPT UIADD3 URZ, UPT, UPT, URZ, URZ, URZ ;  /* 0x000000fffffff290 */ /* 0x000fe4000fffe0ff */
.L_x_88:
[----:B------:R-:W-:Y:S01]  /*5930*/  ULEA UR4, UR25, UR31, 0x3 ;  /* 0x0000001f19047291 */ /* 0x000fe2000f8e18ff */
[----:B------:R-:W-:Y:S02]  /*5940*/  SHF.L.U32 R3, R10, 0x1f, RZ ;  /* 0x0000001f0a037819 */ /* 0x000fe400000006ff */
[----:B------:R-:W-:Y:S04]  /*5950*/  ELECT P2, URZ, PT ;  /* 0x0000000000ff782f */ /* 0x000fe80003840000 */
[----:B------:R-:W-:Y:S02]  /*5960*/  PLOP3.LUT P2, PT, P3, P2, PT, 0xf2, 0x2f ;  /* 0x00000000002f781c */ /* 0x000fe40001f45e72 */
[----:B------:R-:W1:Y:S02]  /*5970*/  SYNCS.PHASECHK.TRANS64.TRYWAIT P1, [UR4+0x98], R3 ;  /* 0x00009803ff0075a7 */ /* 0x000e640008021104 */
[----:B-1----:R-:W-:Y:S09]  /*5980*/  @!P1 BRA `(.L_x_89) ;  /* 0x0000003c002c9947 */ /* 0x002ff20003800000 */
.L_x_167:
[----:B------:R-:W2:Y:S01]  /*5990*/  S2UR UR19, SR_CgaCtaId ;  /* 0x00000000001379c3 */ /* 0x000ea20000008800 */
[----:B------:R-:W-:Y:S01]  /*59a0*/  VOTEU.ALL UP0, P2 ;  /* 0x0000000000ff7886 */ /* 0x000fe20001000000 */
[----:B------:R-:W-:Y:S01]  /*59b0*/  @!P2 IADD3 R9, P1, PT, R14, 0x580, RZ ;  /* 0x000005800e09a810 */ /* 0x000fe20007f3e0ff */
[----:B------:R-:W-:Y:S01]  /*59c0*/  UMOV UR20, 0x0 ;  /* 0x0000000000147882 */ /* 0x000fe20000000000 */
[----:B------:R-:W-:Y:S01]  /*59d0*/  UMOV UR21, 0x10000000 ;  /* 0x1000000000157882 */ /* 0x000fe20000000000 */
[----:B------:R-:W-:Y:S01]  /*59e0*/  UMOV UR11, UR27 ;  /* 0x0000001b000b7c82 */ /* 0x000fe20008000000 */
[----:B------:R-:W-:Y:S01]  /*59f0*/  @!UP0 ULEA UR5, UR25, UR31, 0xd ;  /* 0x0000001f19058291 */ /* 0x000fe2000f8e68ff */
[----:B-1----:R-:W-:Y:S01]  /*5a00*/  @!P2 IMAD.X R0, RZ, RZ, R15, P1 ;  /* 0x000000ffff00a224 */ /* 0x002fe200008e060f */
[----:B------:R-:W-:Y:S01]  /*5a10*/  @!UP0 UIADD3 UR10, UPT, UPT, UR26, 0x20, URZ ;  /* 0x000000201a0a8890 */ /* 0x000fe2000fffe0ff */
[----:B------:R-:W-:Y:S01]  /*5a20*/  @!P2 R2UR UR7, R9 ;  /* 0x000000000907a2ca */ /* 0x000fe200000e0000 */
[----:B------:R-:W-:Y:S02]  /*5a30*/  @!UP0 UIADD3 UR24, UPT, UPT, UR5, 0x200, URZ ;  /* 0x0000020005188890 */ /* 0x000fe4000fffe0ff */
[----:B------:R-:W-:Y:S02]  /*5a40*/  @!UP0 UIADD3 UR8, UPT, UPT, UR5, 0x1200, URZ ;  /* 0x0000120005088890 */ /* 0x000fe4000fffe0ff */
[----:B------:R-:W-:Y:S02]  /*5a50*/  UIADD3 UR5, UPT, UPT, UR25, 0x1, URZ ;  /* 0x0000000119057890 */ /* 0x000fe4000fffe0ff */
[----:B------:R-:W-:Y:S02]  /*5a60*/  UIADD3 UR25, UPT, UPT, UR4, 0x80, URZ ;  /* 0x0000008004197890 */ /* 0x000fe4000fffe0ff */
[----:B------:R-:W-:Y:S01]  /*5a70*/  UISETP.NE.AND UP0, UPT, UR5, 0x3, UPT ;  /* 0x000000030500788c */ /* 0x000fe2000bf05270 */
[----:B------:R-:W-:Y:S01]  /*5a80*/  UMOV UR12, UR28 ;  /* 0x0000001c000c7c82 */ /* 0x000fe20008000000 */
[----:B------:R-:W-:Y:S02]  /*5a90*/  UMOV UR13, UR29 ;  /* 0x0000001d000d7c82 */ /* 0x000fe40008000000 */
[----:B------:R-:W-:Y:S01]  /*5aa0*/  USEL UR6, UR5, URZ, UP0 ;  /* 0x000000ff05067287 */ /* 0x000fe20008000000 */
[----:B------:R-:W-:Y:S01]  /*5ab0*/  @!P2 R2UR UR5, R0 ;  /* 0x000000000005a2ca */ /* 0x000fe200000e0000 */
[----:B------:R-:W-:Y:S01]  /*5ac0*/  IMAD.U32 R12, RZ, RZ, UR7 ;  /* 0x00000007ff0c7e24 */ /* 0x000fe2000f8e00ff */
[----:B------:R-:W-:Y:S01]  /*5ad0*/  USEL UR18, URZ, 0x1, UP0 ;  /* 0x00000001ff127887 */ /* 0x000fe20008000000 */
[----:B------:R-:W-:Y:S01]  /*5ae0*/  @!P2 IMAD.MOV.U32 R0, RZ, RZ, 0x2000 ;  /* 0x00002000ff00a424 */ /* 0x000fe200078e00ff */
[----:B------:R-:W-:Y:S01]  /*5af0*/  VOTEU.ALL UP0, P2 ;  /* 0x0000000000ff7886 */ /* 0x000fe20001000000 */
[----:B------:R-:W-:Y:S01]  /*5b00*/  UMOV UR9, UR25 ;  /* 0x0000001900097c82 */ /* 0x000fe20008000000 */
[----:B------:R-:W-:Y:S01]  /*5b10*/  @!P2 R2UR UR16, R12 ;  /* 0x000000000c10a2ca */ /* 0x000fe200000e0000 */
[----:B--2---:R-:W-:Y:S01]  /*5b20*/  UPRMT UR7, UR19, 0x654, UR25 ;  /* 0x0000065413077896 */ /* 0x004fe20008000019 */
[----:B------:R-:W-:Y:S04]  /*5b30*/  LOP3.LUT R10, R10, UR18, RZ, 0x3c, !PT ;  /* 0x000000120a0a7c12 */ /* 0x000fe8000f8e3cff */
[----:B------:R-:W-:Y:S01]  /*5b40*/  SHF.L.U32 R3, R10, 0x1f, RZ ;  /* 0x0000001f0a037819 */ /* 0x000fe200000006ff */
[----:B------:R-:W-:Y:S01]  /*5b50*/  IMAD.U32 R13, RZ, RZ, UR5 ;  /* 0x00000005ff0d7e24 */ /* 0x000fe2000f8e00ff */
[----:B------:R-:W-:Y:S04]  /*5b60*/  ULEA UR5, UR6, UR31, 0x3 ;  /* 0x0000001f06057291 */ /* 0x000fe8000f8e18ff */
[----:B------:R-:W-:Y:S11]  /*5b70*/  @!P2 R2UR UR17, R13 ;  /* 0x000000000d11a2ca */ /* 0x000ff600000e0000 */
[----:B------:R-:W-:Y:S02]  /*5b80*/  @!UPT UIADD3 URZ, UPT, UPT, URZ, URZ, URZ ;  /* 0x000000fffffff290 */ /* 0x000fe4000fffe0ff */
[----:B------:R1:W-:Y:S01]  /*5b90*/  @!UP0 UTMALDG.4D [UR24], [UR16], desc[UR20] ;  /* 0x00001418100085b4 */ /* 0x0003e20008019000 */
[----:B------:R-:W-:Y:S05]  /*5ba0*/  VOTEU.ALL UP0, P2 ;  /* 0x0000000000ff7886 */ /* 0x000fea0001000000 */
[----:B------:R1:W-:Y:S01]  /*5bb0*/  @!UP0 UTMALDG.4D [UR8], [UR16], desc[UR20] ;  /* 0x00001408100085b4 */ /* 0x0003e20008019000 */
[----:B------:R2:W-:Y:S01]  /*5bc0*/  @!P2 SYNCS.ARRIVE.TRANS64.RED.A0TR RZ, [UR4+0x80], R0 ;  /* 0x00008000ffffa9a7 */ /* 0x0005e20008300404 */
[----:B------:R-:W-:Y:S01]  /*5bd0*/  SYNCS.ARRIVE.TRANS64.RED.A1T0 RZ, [UR7], RZ ;  /* 0x000000ffffff79a7 */ /* 0x000fe20008100407 */
[----:B--2---:R-:W-:Y:S01]  /*5be0*/  @P0 SHF.R.U32.HI R0, RZ, 0x10, R5 ;  /* 0x00000010ff000819 */ /* 0x004fe20000011605 */
[----:B------:R-:W2:Y:S03]  /*5bf0*/  SYNCS.PHASECHK.TRANS64.TRYWAIT P1, [UR5+0x98], R3 ;  /* 0x00009803ff0075a7 */ /* 0x000ea60008021105 */
[----:B------:R-:W-:Y:S01]  /*5c00*/  @P0 R2UR UR49, R0 ;  /* 0x00000000003102ca */ /* 0x000fe200000e0000 */
[----:B------:R-:W-:Y:S03]  /*5c10*/  @!UPT UIADD3 URZ, UPT, UPT, URZ, URZ, URZ ;  /* 0x000000fffffff290 */ /* 0x000fe6000fffe0ff */
[----:B-12---:R-:W-:Y:S11]  /*5c20*/  @!P1 BRA `(.L_x_90) ;  /* 0x00000038009c9947 */ /* 0x006ff60003800000 */
.L_x_169:
[----:B------:R-:W-:Y:S01]  /*5c30*/  UIADD3 UR17, UPT, UPT, UR5, 0x80, URZ ;  /* 0x0000008005117890 */ /* 0x000fe2000fffe0ff */
[----:B------:R-:W2:Y:S01]  /*5c40*/  S2UR UR56, SR_CgaCtaId ;  /* 0x00000000003879c3 */ /* 0x000ea20000008800 */
[----:B------:R-:W-:Y:S01]  /*5c50*/  UPLOP3.LUT UP2, UPT, UPT, UPT, UPT, 0x80, 0x8 ;  /* 0x000000000008789c */ /* 0x000fe20003f4f070 */
[----:B-1----:R-:W-:Y:S01]  /*5c60*/  @!P2 IADD3 R3, P0, PT, R14, 0x580, RZ ;  /* 0x000005800e03a810 */ /* 0x002fe20007f1e0ff */
[----:B------:R-:W-:Y:S01]  /*5c70*/  UMOV UR36, 0x0 ;  /* 0x0000000000247882 */ /* 0x000fe20000000000 */
[----:B------:R-:W-:Y:S01]  /*5c80*/  UMOV UR37, 0x10000000 ;  /* 0x1000000000257882 */ /* 0x000fe20000000000 */
[----:B------:R-:W-:Y:S01]  /*5c90*/  UMOV UR19, UR27 ;  /* 0x0000001b00137c82 */ /* 0x000fe20008000000 */
[----:B------:R-:W-:Y:S01]  /*5ca0*/  UMOV UR20, UR28 ;  /* 0x0000001c00147c82 */ /* 0x000fe20008000000 */
[----:B------:R-:W-:Y:S01]  /*5cb0*/  UMOV UR21, UR29 ;  /* 0x0000001d00157c82 */ /* 0x000fe20008000000 */
[----:B------:R-:W-:Y:S01]  /*5cc0*/  UMOV UR11, UR27 ;  /* 0x0000001b000b7c82 */ /* 0x000fe20008000000 */
[----:B------:R-:W-:Y:S01]  /*5cd0*/  UMOV UR12, UR28 ;  /* 0x0000001c000c7c82 */ /* 0x000fe20008000000 */
[----:B------:R-:W-:Y:S01]  /*5ce0*/  UMOV UR13, UR29 ;  /* 0x0000001d000d7c82 */ /* 0x000fe20008000000 */
[----:B------:R-:W-:Y:S01]  /*5cf0*/  UMOV UR9, UR17 ;  /* 0x0000001100097c82 */ /* 0x000fe20008000000 */
[----:B------:R-:W-:Y:S01]  /*5d00*/  VOTEU.ALL UP0, P2 ;  /* 0x0000000000ff7886 */ /* 0x000fe20001000000 */
[----:B------:R-:W-:Y:S01]  /*5d10*/  @!P2 IMAD.X R0, RZ, RZ, R15, P0 ;  /* 0x000000ffff00a224 */ /* 0x000fe200000e060f */
[----:B------:R-:W-:Y:S02]  /*5d20*/  R2UR UR55, R63 ;  /* 0x000000003f3772ca */ /* 0x000fe400000e0000 */
[----:B------:R-:W-:Y:S01]  /*5d30*/  R2UR UR54, R64 ;  /* 0x00000000403672ca */ /* 0x000fe200000e0000 */
[----:B------:R-:W-:Y:S01]  /*5d40*/  @!UP0 ULEA UR4, UR6, UR31, 0xd ;  /* 0x0000001f06048291 */ /* 0x000fe2000f8e68ff */
[----:B------:R-:W-:Y:S01]  /*5d50*/  LOP3.LUT P0, RZ, R6, 0x1, RZ, 0xc0, !PT ;  /* 0x0000000106ff7812 */ /* 0x000fe2000780c0ff */
[----:B------:R-:W-:Y:S01]  /*5d60*/  @!UP0 UIADD3 UR18, UPT, UPT, UR26, 0x10, URZ ;  /* 0x000000101a128890 */ /* 0x000fe2000fffe0ff */
[----:B------:R-:W-:Y:S01]  /*5d70*/  LOP3.LUT R8, R8, 0x1, RZ, 0x3c, !PT ;  /* 0x0000000108087812 */ /* 0x000fe200078e3cff */
[----:B------:R-:W-:Y:S02]  /*5d80*/  @!UP0 UIADD3 UR16, UPT, UPT, UR4, 0x200, URZ ;  /* 0x0000020004108890 */ /* 0x000fe4000fffe0ff */
[----:B------:R-:W-:Y:S02]  /*5d90*/  @!UP0 UIADD3 UR8, UPT, UPT, UR4, 0x1200, URZ ;  /* 0x0000120004088890 */ /* 0x000fe4000fffe0ff */
[----:B------:R-:W-:Y:S01]  /*5da0*/  UIADD3 UR4, UPT, UPT, UR6, 0x1, URZ ;  /* 0x0000000106047890 */ /* 0x000fe2000fffe0ff */
[----:B------:R-:W-:Y:S01]  /*5db0*/  @!P2 R2UR UR6, R3 ;  /* 0x000000000306a2ca */ /* 0x000fe200000e0000 */
[----:B------:R-:W-:Y:S02]  /*5dc0*/  @!UP0 UIADD3 UR10, UPT, UPT, UR26, 0x30, URZ ;  /* 0x000000301a0a8890 */ /* 0x000fe4000fffe0ff */
[----:B------:R-:W-:Y:S04]  /*5dd0*/  UISETP.NE.AND UP0, UPT, UR4, 0x3, UPT ;  /* 0x000000030400788c */ /* 0x000fe8000bf05270 */
[----:B------:R-:W-:Y:S01]  /*5de0*/  USEL UR25, UR4, URZ, UP0 ;  /* 0x000000ff04197287 */ /* 0x000fe20008000000 */
[----:B------:R-:W-:Y:S01]  /*5df0*/  @!P2 R2UR UR4, R0 ;  /* 0x000000000004a2ca */ /* 0x000fe200000e0000 */
[----:B------:R-:W-:Y:S02]  /*5e00*/  USEL UR24, URZ, 0x1, UP0 ;  /* 0x00000001ff187887 */ /* 0x000fe40008000000 */
[----:B------:R-:W-:Y:S02]  /*5e10*/  VOTEU.ALL UP0, P2 ;  /* 0x0000000000ff7886 */ /* 0x000fe40001000000 */
[----:B------:R-:W-:Y:S02]  /*5e20*/  IMAD.U32 R12, RZ, RZ, UR6 ;  /* 0x00000006ff0c7e24 */ /* 0x000fe4000f8e00ff */
[----:B------:R-:W-:Y:S03]  /*5e30*/  LOP3.LUT R10, R10, UR24, RZ, 0x3c, !PT ;  /* 0x000000180a0a7c12 */ /* 0x000fe6000f8e3cff */
[----:B------:R-:W-:Y:S03]  /*5e40*/  @!P2 R2UR UR6, R12 ;  /* 0x000000000c06a2ca */ /* 0x000fe600000e0000 */
[----:B------:R-:W-:Y:S01]  /*5e50*/  IMAD.U32 R13, RZ, RZ, UR4 ;  /* 0x00000004ff0d7e24 */ /* 0x000fe2000f8e00ff */
[----:B--2---:R-:W-:Y:S04]  /*5e60*/  UPRMT UR4, UR56, 0x654, UR17 ;  /* 0x0000065438047896 */ /* 0x004fe80008000011 */
[----:B------:R-:W-:Y:S11]  /*5e70*/  @!P2 R2UR UR7, R13 ;  /* 0x000000000d07a2ca */ /* 0x000ff600000e0000 */
[----:B------:R-:W-:Y:S02]  /*5e80*/  @!UPT UIADD3 URZ, UPT, UPT, URZ, URZ, URZ ;  /* 0x000000fffffff290 */ /* 0x000fe4000fffe0ff */
[----:B------:R1:W-:Y:S01]  /*5e90*/  @!UP0 UTMALDG.4D [UR16], [UR6], desc[UR36] ;  /* 0x00002410060085b4 */ /* 0x0003e20008019000 */
[----:B------:R-:W-:Y:S05]  /*5ea0*/  VOTEU.ALL UP0, P2 ;  /* 0x0000000000ff7886 */ /* 0x000fea0001000000 */
[----:B------:R2:W-:Y:S01]  /*5eb0*/  @!UP0 UTMALDG.4D [UR8], [UR6], desc[UR36] ;  /* 0x00002408060085b4 */ /* 0x0005e20008019000 */
[----:B------:R2:W-:Y:S01]  /*5ec0*/  @!P2 SYNCS.ARRIVE.TRANS64.RED.A0TR RZ, [UR5+0x80], R2 ;  /* 0x00008002ffffa9a7 */ /* 0x0005e20008300405 */
[----:B------:R-:W-:Y:S01]  /*5ed0*/  SYNCS.ARRIVE.TRANS64.RED.A1T0 RZ, [UR4], RZ ;  /* 0x000000ffffff79a7 */ /* 0x000fe20008100404 */
[----:B-1----:R-:W-:Y:S02]  /*5ee0*/  UIADD3 UR19, UPT, UPT, UR14, UR55, URZ ;  /* 0x000000370e137290 */ /* 0x002fe4000fffe0ff */
[----:B------:R-:W-:Y:S01]  /*5ef0*/  UIADD3 UR21, UPT, UPT, UR15, UR54, URZ ;  /* 0x000000360f157290 */ /* 0x000fe2000fffe0ff */
[----:B------:R-:W-:Y:S11]  /*5f00*/  @P0 BRA `(.L_x_91) ;  /* 0xffffffec00e80947 */ /* 0x000ff6000383ffff */
[----:B------:R-:W-:Y:S01]  /*5f10*/  UIADD3 UR31, UPT, UPT, UR31, 0x98, URZ ;  /* 0x000000981f1f7890 */ /* 0x000fe2000fffe0ff */
[----:B------:R-:W-:-:S03]  /*5f20*/  SHF.L.U32 R3, R10, 0x1f, RZ ;  /* 0x0000001f0a037819 */ /* 0x000fc600000006ff */
[----:B------:R-:W-:-:S09]  /*5f30*/  ULEA UR4, UR25, UR31, 0x3 ;  /* 0x0000001f19047291 */ /* 0x000fd2000f8e18ff */
[----:B------:R-:W1:Y:S02]  /*5f40*/  SYNCS.PHASECHK.TRANS64.TRYWAIT P0, [UR4], R3 ;  /* 0x00000003ff0075a7 */ /* 0x000e640008001104 */
[----:B-1----:R-:W-:Y:S05]  /*5f50*/  @!P0 BRA `(.L_x_92) ;  /* 0x0000003400e88947 */ /* 0x002fea0003800000 */
.L_x_171:
[----:B------:R-:W-:-:S04]  /*5f60*/  UIADD3 UR4, UPT, UPT, UR25, 0x1, URZ ;  /* 0x0000000119047890 */ /* 0x000fc8000fffe0ff */
[----:B------:R-:W-:-:S04]  /*5f70*/  UISETP.NE.AND UP0, UPT, UR4, 0x3, UPT ;  /* 0x000000030400788c */ /* 0x000fc8000bf05270 */
[----:B--2---:R-:W-:Y:S02]  /*5f80*/  USEL UR6, URZ, 0x1, UP0 ;  /* 0x00000001ff067887 */ /* 0x004fe40008000000 */
[----:B------:R-:W-:-:S04]  /*5f90*/  USEL UR4, UR4, URZ, UP0 ;  /* 0x000000ff04047287 */ /* 0x000fc80008000000 */
[----:B------:R-:W-:Y:S01]  /*5fa0*/  ULEA UR5, UR4, UR31, 0x3 ;  /* 0x0000001f04057291 */ /* 0x000fe2000f8e18ff */
[----:B------:R-:W-:-:S04]  /*5fb0*/  LOP3.LUT R10, R10, UR6, RZ, 0x3c, !PT ;  /* 0x000000060a0a7c12 */ /* 0x000fc8000f8e3cff */
[----:B-1----:R-:W-:-:S04]  /*5fc0*/  SHF.L.U32 R3, R10, 0x1f, RZ ;  /* 0x0000001f0a037819 */ /* 0x002fc800000006ff */
[----:B------:R-:W1:Y:S02]  /*5fd0*/  SYNCS.PHASECHK.TRANS64.TRYWAIT P0, [UR5], R3 ;  /* 0x00000003ff0075a7 */ /* 0x000e640008001105 */
[----:B-1----:R-:W-:Y:S05]  /*5fe0*/  @!P0 BRA `(.L_x_93) ;  /* 0x0000003400dc8947 */ /* 0x002fea0003800000 */
.L_x_173:
[----:B------:R-:W-:-:S04]  /*5ff0*/  UIADD3 UR4, UPT, UPT, UR4, 0x1, URZ ;  /* 0x0000000104047890 */ /* 0x000fc8000fffe0ff */
[----:B------:R-:W-:-:S04]  /*6000*/  UISETP.NE.AND UP0, UPT, UR4, 0x3, UPT ;  /* 0x000000030400788c */ /* 0x000fc8000bf05270 */
[----:B------:R-:W-:Y:S02]  /*6010*/  USEL UR5, URZ, 0x1, UP0 ;  /* 0x00000001ff057887 */ /* 0x000fe40008000000 */
[----:B------:R-:W-:-:S04]  /*6020*/  USEL UR4, UR4, URZ, UP0 ;  /* 0x000000ff04047287 */ /* 0x000fc80008000000 */
[----:B------:R-:W-:Y:S01]  /*6030*/  ULEA UR4, UR4, UR31, 0x3 ;  /* 0x0000001f04047291 */ /* 0x000fe2000f8e18ff */
[----:B-1----:R-:W-:-:S04]  /*6040*/  LOP3.LUT R3, R10, UR5, RZ, 0x3c, !PT ;  /* 0x000000050a037c12 */ /* 0x002fc8000f8e3cff */
[----:B------:R-:W-:Y:S01]  /*6050*/  SHF.L.U32 R3, R3, 0x1f, RZ ;  /* 0x0000001f03037819 */ /* 0x000fe200000006ff */
[----:B------:R-:W-:-:S07]  /*6060*/  IMAD.U32 R0, RZ, RZ, UR4 ;  /* 0x00000004ff007e24 */ /* 0x000fce000f8e00ff */
.L_x_94:
[----:B-1----:R1:W2:Y:S02]  /*6070*/  SYNCS.PHASECHK.TRANS64.TRYWAIT P0, [R0+URZ], R3 ;  /* 0x00000003000075a7 */ /* 0x0022a400080011ff */
[----:B--2---:R-:W-:Y:S05]  /*6080*/  @!P0 NANOSLEEP.SYNCS 0x989680 ;  /* 0x009896800000895d */ /* 0x004fea0003900000 */
[----:B------:R-:W2:Y:S02]  /*6090*/  @!P0 SYNCS.PHASECHK.TRANS64 P0, [R0+URZ], R3 ;  /* 0x00000003000085a7 */ /* 0x000ea400080010ff */
[----:B--2---:R-:W-:Y:S05]  /*60a0*/  @P0 EXIT ;  /* 0x000000000000094d */ /* 0x004fea0003800000 */
[----:B------:R-:W-:Y:S05]  /*60b0*/  BRA `(.L_x_94) ;  /* 0xfffffffc00ec7947 */ /* 0x000fea000383ffff */
.L_x_82:
[----:B------:R-:W-:-:S06]  /*60c0*/  UISETP.GE.AND UP0, UPT, UR18, 0x4, UPT ;  /* 0x000000041200788c */ /* 0x000fcc000bf06270 */
[----:B------:R-:W-:-:S13]  /*60d0*/  PLOP3.LUT P0, PT, PT, PT, UP0, 0x80, 0x8 ;  /* 0x000000000008781c */ /* 0x000fda0003f0f008 */
[----:B-1----:R-:W-:Y:S05]  /*60e0*/  @!P0 EXIT ;  /* 0x000000000000894d */ /* 0x002fea0003800000 */
[----:B------:R-:W1:Y:S08]  /*60f0*/  S2UR UR4, SR_CgaCtaId ;  /* 0x00000000000479c3 */ /* 0x000e700000008800 */
[----:B------:R-:W-:Y:S01]  /*6100*/  BAR.SYNC.DEFER_BLOCKING 0x6, 0xa0 ;  /* 0x0182800000007b1d */ /* 0x000fe20000010000 */
[C---:B------:R-:W-:Y:S01]  /*6110*/  IMAD.SHL.U32 R3, R66.reuse, 0x10, RZ ;  /* 0x0000001042037824 */ /* 0x040fe200078e00ff */
[C---:B------:R-:W-:Y:S01]  /*6120*/  LOP3.LUT R72, R66.reuse, 0x60, RZ, 0xc0, !PT ;  /* 0x0000006042487812 */ /* 0x040fe200078ec0ff */
[C---:B------:R-:W-:Y:S01]  /*6130*/  IMAD.SHL.U32 R4, R66.reuse, 0x2, RZ ;  /* 0x0000000242047824 */ /* 0x040fe200078e00ff */
[C---:B------:R-:W-:Y:S01]  /*6140*/  LOP3.LUT R67, R66.reuse, 0x2, RZ, 0xc0, !PT ;  /* 0x0000000242437812 */ /* 0x040fe200078ec0ff */
[----:B------:R-:W-:Y:S01]  /*6150*/  IMAD.SHL.U32 R0, R61, 0x200, RZ ;  /* 0x000002003d007824 */ /* 0x000fe200078e00ff */
[----:B------:R-:W-:Y:S01]  /*6160*/  UMOV UR52, 0x400 ;  /* 0x0000040000347882 */ /* 0x000fe20000000000 */
[C---:B------:R-:W-:Y:S01]  /*6170*/  LOP3.LUT R71, R3.reuse, 0x590, RZ, 0xc0, !PT ;  /* 0x0000059003477812 */ /* 0x040fe200078ec0ff */
[----:B------:R-:W2:Y:S01]  /*6180*/  LDC.64 R54, c[0x0][0x8b0] ;  /* 0x00022c00ff367b82 */ /* 0x000ea20000000a00 */
[----:B------:R-:W-:Y:S01]  /*6190*/  LOP3.LUT R3, R3, 0x60, RZ, 0xc0, !PT ;  /* 0x0000006003037812 */ /* 0x000fe200078ec0ff */
[C---:B------:R-:W-:Y:S01]  /*61a0*/  IMAD.U32 R23, R66.reuse, 0x10000, RZ ;  /* 0x0001000042177824 */ /* 0x040fe200078e00ff */
[----:B------:R-:W-:Y:S01]  /*61b0*/  LOP3.LUT R71, R71, 0x200, R0, 0xf8, !PT ;  /* 0x0000020047477812 */ /* 0x000fe200078ef800 */
[----:B------:R-:W-:Y:S01]  /*61c0*/  IMAD.SHL.U32 R0, R61, 0x200000, RZ ;  /* 0x002000003d007824 */ /* 0x000fe200078e00ff */
[----:B------:R-:W-:Y:S01]  /*61d0*/  LOP3.LUT R4, R3, 0xc, R4, 0xf8, !PT ;  /* 0x0000000c03047812 */ /* 0x000fe200078ef804 */
[----:B------:R-:W-:Y:S01]  /*61e0*/  USHF.R.S32.HI UR55, URZ, 0x1f, UR5 ;  /* 0x0000001fff377899 */ /* 0x000fe20008011405 */
[----:B------:R-:W-:Y:S01]  /*61f0*/  LOP3.LUT R66, R66, 0x4, RZ, 0xc0, !PT ;  /* 0x0000000442427812 */ /* 0x000fe200078ec0ff */
[----:B------:R-:W3:Y:S01]  /*6200*/  LDC.64 R52, c[0x0][0x8a8] ;  /* 0x00022a00ff347b82 */ /* 0x000ee20000000a00 */
[----:B------:R-:W-:Y:S01]  /*6210*/  LOP3.LUT R0, R0, 0x200000, RZ, 0xc0, !PT ;  /* 0x0020000000007812 */ /* 0x000fe200078ec0ff */
[----:B------:R-:W-:Y:S01]  /*6220*/  ULEA.HI UR55, UR55, UR5, URZ, 0x6 ;  /* 0x0000000537377291 */ /* 0x000fe2000f8f30ff */
[----:B------:R-:W-:Y:S01]  /*6230*/  IADD3 R70, PT, PT, -R66, 0x2, RZ ;  /* 0x0000000242467810 */ /* 0x000fe20007ffe1ff */
[----:B------:R-:W-:Y:S01]  /*6240*/  IMAD.MOV.U32 R22, RZ, RZ, RZ ;  /* 0x000000ffff167224 */ /* 0x000fe200078e00ff */
[----:B------:R-:W-:-:S02]  /*6250*/  LOP3.LUT R71, R71, R4, RZ, 0xfc, !PT ;  /* 0x0000000447477212 */ /* 0x000fc400078efcff */
[----:B------:R-:W-:Y:S01]  /*6260*/  CS2R R68, SRZ ;  /* 0x0000000000447805 */ /* 0x000fe2000001ff00 */
[----:B-1----:R-:W-:Y:S01]  /*6270*/  ULEA UR52, UR4, UR52, 0x18 ;  /* 0x0000003404347291 */ /* 0x002fe2000f8ec0ff */
[----:B------:R-:W-:Y:S01]  /*6280*/  LOP3.LUT R23, R0, 0x400000, R23, 0xf8, !PT ;  /* 0x0040000000177812 */ /* 0x000fe200078ef817 */
[----:B------:R-:W1:Y:S01]  /*6290*/  LDCU UR4, c[0x0][0x370] ;  /* 0x00006e00ff0477ac */ /* 0x000e620008000800 */
[----:B------:R-:W-:Y:S02]  /*62a0*/  IMAD.MOV R67, RZ, RZ, -R67 ;  /* 0x000000ffff437224 */ /* 0x000fe400078e0a43 */
[----:B------:R-:W-:Y:S01]  /*62b0*/  IMAD.MOV R66, RZ, RZ, -R66 ;  /* 0x000000ffff427224 */ /* 0x000fe200078e0a42 */
[----:B------:R-:W-:Y:S01]  /*62c0*/  UMOV UR57, 0x1 ;  /* 0x0000000100397882 */ /* 0x000fe20000000000 */
[----:B------:R-:W-:Y:S01]  /*62d0*/  IMAD.SHL.U32 R70, R70, 0x10, RZ ;  /* 0x0000001046467824 */ /* 0x000fe200078e00ff */
[----:B------:R-:W-:Y:S01]  /*62e0*/  UMOV UR53, URZ ;  /* 0x000000ff00357c82 */ /* 0x000fe20008000000 */
[----:B------:R-:W4:Y:S01]  /*62f0*/  LDS R2, [UR52+0x110] ;  /* 0x00011034ff027984 */ /* 0x000f220008000800 */
[----:B------:R-:W2:Y:S01]  /*6300*/  LDCU UR45, c[0x0][0xb0c] ;  /* 0x00016180ff2d77ac */ /* 0x000ea20008000800 */
[----:B------:R-:W2:Y:S01]  /*6310*/  LDCU UR38, c[0x0][0xb30] ;  /* 0x00016600ff2677ac */ /* 0x000ea20008000800 */
[----:B------:R-:W2:Y:S01]  /*6320*/  LDCU.64 UR58, c[0x0][0x888] ;  /* 0x00011100ff3a77ac */ /* 0x000ea20008000a00 */
[----:B-1----:R-:W-:Y:S01]  /*6330*/  IMAD.U32 R62, RZ, RZ, UR4 ;  /* 0x00000004ff3e7e24 */ /* 0x002fe2000f8e00ff */
[----:B------:R-:W1:Y:S01]  /*6340*/  LDCU UR4, c[0x0][0x374] ;  /* 0x00006e80ff0477ac */ /* 0x000e620008000800 */
[----:B------:R-:W2:Y:S01]  /*6350*/  LDCU.64 UR46, c[0x0][0xb28] ;  /* 0x00016500ff2e77ac */ /* 0x000ea20008000a00 */
[----:B------:R-:W2:Y:S01]  /*6360*/  LDCU.128 UR60, c[0x0][0xb10] ;  /* 0x00016200ff3c77ac */ /* 0x000ea20008000c00 */
[----:B------:R-:W-:Y:S01]  /*6370*/  USHF.R.S32.HI UR55, URZ, 0x6, UR55 ;  /* 0x00000006ff377899 */ /* 0x000fe20008011437 */
[----:B------:R-:W-:Y:S01]  /*6380*/  UMOV UR56, URZ ;  /* 0x000000ff00387c82 */ /* 0x000fe20008000000 */
[----:B------:R-:W-:Y:S01]  /*6390*/  UMOV UR54, URZ ;  /* 0x000000ff00367c82 */ /* 0x000fe20008000000 */
[----:B-1----:R-:W-:Y:S01]  /*63a0*/  IMAD.U32 R73, RZ, RZ, UR4 ;  /* 0x00000004ff497e24 */ /* 0x002fe2000f8e00ff */
[----:B------:R-:W-:-:S06]  /*63b0*/  UIADD3 UR4, UPT, UPT, UR52, 0x200, URZ ;  /* 0x0000020034047890 */ /* 0x000fcc000fffe0ff */
[----:B------:R-:W-:Y:S01]  /*63c0*/  IMAD.U32 R0, RZ, RZ, UR4 ;  /* 0x00000004ff007e24 */ /* 0x000fe2000f8e00ff */
[----:B------:R-:W-:Y:S01]  /*63d0*/  LEA R71, R71, UR4, 0x2 ;  /* 0x0000000447477c11 */ /* 0x000fe2000f8e10ff */
[C---:B----4-:R-:W-:Y:S01]  /*63e0*/  VIADD R3, R2.reuse, 0x20 ;  /* 0x0000002002037836 */ /* 0x050fe20000000000 */
[----:B------:R-:W-:-:S04]  /*63f0*/  LOP3.LUT R2, R2, 0xffff, RZ, 0xc0, !PT ;  /* 0x0000ffff02027812 */ /* 0x000fc800078ec0ff */
[----:B------:R-:W-:-:S05]  /*6400*/  LOP3.LUT R3, R3, 0xffff, RZ, 0xc0, !PT ;  /* 0x0000ffff03037812 */ /* 0x000fca00078ec0ff */
[----:B--23--:R1:W-:Y:S02]  /*6410*/  STL.64 [R1], R2 ;  /* 0x0000000201007387 */ /* 0x00c3e40000100a00 */
.L_x_125:
[----:B-1----:R-:W-:Y:S04]  /*6420*/  SHF.L.U32 R3, R68, 0x1f, RZ ;  /* 0x0000001f44037819 */ /* 0x002fe800000006ff */
[----:B------:R-:W1:Y:S02]  /*6430*/  SYNCS.PHASECHK.TRANS64.TRYWAIT P0, [UR52+0xc0], R3 ;  /* 0x0000c003ff0075a7 */ /* 0x000e640008001134 */
[----:B-1----:R-:W-:Y:S05]  /*6440*/  @!P0 BRA `(.L_x_95) ;  /* 0x0000003000dc8947 */ /* 0x002fea0003800000 */
.L_x_175:
[----:B------:R-:W-:Y:S01]  /*6450*/  LEA R2, R22, UR48, 0x2 ;  /* 0x0000003016027c11 */ /* 0x000fe2000f8e10ff */
        /* <DEDUP_REMOVED lines=9> */
[----:B------:R-:W-:Y:S09]  /*64f0*/  UPRMT UR4, URZ, 0x654, UR4 ;  /* 0x00000654ff047896 */ /* 0x000ff20008000004 */
[----:B---3--:R-:W-:Y:S01]  /*6500*/  SYNCS.ARRIVE.TRANS64.RED.A1T0 RZ, [UR4], RZ ;  /* 0x000000ffffff79a7 */ /* 0x008fe20008100404 */
[----:B------:R-:W5:Y:S01]  /*6510*/  LDL R2, [R2] ;  /* 0x0000000002027983 */ /* 0x000f620000100800 */
[----:B--2---:R-:W-:Y:S11]  /*6520*/  LOP3.LUT P0, RZ, R58, 0x1, RZ, 0xc0, !PT ;  /* 0x000000013aff7812 */ /* 0x004ff6000780c0ff */
[----:B------:R-:W-:Y:S02]  /*6530*/  @!UPT UIADD3 URZ, UPT, UPT, URZ, URZ, URZ ;  /* 0x000000fffffff290 */ /* 0x000fe4000fffe0ff */
[----:B------:R-:W-:Y:S01]  /*6540*/  VOTEU.ANY UP0, P0 ;  /* 0x0000000000ff7886 */ /* 0x000fe20000000100 */
[----:B------:R-:W-:Y:S11]  /*6550*/  PLOP3.LUT P0, PT, PT, PT, UP0, 0x80, 0x8 ;  /* 0x000000000008781c */ /* 0x000ff60003f0f008 */
[----:B------:R-:W-:Y:S02]  /*6560*/  @!UPT UIADD3 URZ, UPT, UPT, URZ, URZ, URZ ;  /* 0x000000fffffff290 */ /* 0x000fe4000fffe0ff */
[----:B-1----:R-:W-:Y:S02]  /*6570*/  @P0 MOV R3, R56 ;  /* 0x0000003800030202 */ /* 0x002fe40000000f00 */
[----:B------:R-:W-:Y:S02]  /*6580*/  @P0 LOP3.LUT R0, R57, 0xffff, RZ, 0xc0, !PT ;  /* 0x0000ffff39000812 */ /* 0x000fe400078ec0ff */
[----:B------:R-:W-:Y:S01]  /*6590*/  @P0 R2UR UR5, R3 ;  /* 0x00000000030502ca */ /* 0x000fe200000e0000 */
[----:B------:R-:W-:Y:S01]  /*65a0*/  IMAD.U32 R3, RZ, RZ, UR55 ;  /* 0x00000037ff037e24 */ /* 0x000fe2000f8e00ff */
[----:B------:R-:W-:Y:S04]  /*65b0*/  @P0 R2UR UR4, R0 ;  /* 0x00000000000402ca */ /* 0x000fe800000e0000 */
[----:B------:R-:W-:Y:S07]  /*65c0*/  IABS R0, R3 ;  /* 0x0000000300007213 */ /* 0x000fee0000000000 */
[----:B------:R-:W-:Y:S02]  /*65d0*/  @UP0 UMOV UR37, UR5 ;  /* 0x0000000500250c82 */ /* 0x000fe40008000000 */
[----:B------:R-:W-:Y:S01]  /*65e0*/  @UP0 UMOV UR36, UR4 ;  /* 0x0000000400240c82 */ /* 0x000fe20008000000 */
[----:B------:R-:W-:Y:S05]  /*65f0*/  BRA.U !UP1, `(.L_x_96) ;  /* 0x0000000109d47547 */ /* 0x000fea000b800000 */
[----:B------:R-:W1:Y:S01]  /*6600*/  LDCU UR14, c[0x0][0xb20] ;  /* 0x00016400ff0e77ac */ /* 0x000e620008000800 */
[----:B------:R-:W-:Y:S02]  /*6610*/  R2UR UR15, R73 ;  /* 0x00000000490f72ca */ /* 0x000fe400000e0000 */
[----:B------:R-:W-:Y:S01]  /*6620*/  R2UR UR9, R62 ;  /* 0x000000003e0972ca */ /* 0x000fe200000e0000 */
[----:B------:R-:W-:Y:S02]  /*6630*/  UIMAD.WIDE.U32 UR10, UR36, UR63, URZ ;  /* 0x0000003f240a72a5 */ /* 0x000fe4000f8e00ff */
[----:B------:R-:W-:Y:S02]  /*6640*/  UISETP.NE.AND UP0, UPT, UR62, 0x1, UPT ;  /* 0x000000013e00788c */ /* 0x000fe4000bf05270 */
[----:B------:R-:W-:Y:S02]  /*6650*/  UISETP.NE.AND UP1, UPT, UR45, 0x1, UPT ;  /* 0x000000012d00788c */ /* 0x000fe4000bf25270 */
[----:B------:R-:W-:Y:S02]  /*6660*/  UISETP.NE.AND UP2, UPT, UR39, 0x1, UPT ;  /* 0x000000012700788c */ /* 0x000fe4000bf45270 */
[----:B------:R-:W-:Y:S02]  /*6670*/  UIMAD.WIDE.U32 UR12, UR37, UR60, URZ ;  /* 0x0000003c250c72a5 */ /* 0x000fe4000f8e00ff */
[----:B------:R-:W-:Y:S02]  /*6680*/  UIMAD.WIDE.U32 UR4, UR15, UR63, URZ ;  /* 0x0000003f0f0472a5 */ /* 0x000fe4000f8e00ff */
[----:B------:R-:W-:Y:S05]  /*6690*/  UIMAD.WIDE.U32 UR6, UR9, UR60, URZ ;  /* 0x0000003c090672a5 */ /* 0x000fea000f8e00ff */
[----:B------:R-:W-:Y:S02]  /*66a0*/  UMOV UR4, UR5 ;  /* 0x0000000500047c82 */ /* 0x000fe40008000000 */
[----:B-1----:R-:W-:Y:S01]  /*66b0*/  USHF.R.U32.HI UR8, URZ, UR14, UR4 ;  /* 0x0000000eff087299 */ /* 0x002fe20008011604 */
[----:B------:R-:W-:Y:S02]  /*66c0*/  UMOV UR6, UR11 ;  /* 0x0000000b00067c82 */ /* 0x000fe40008000000 */
[----:B------:R-:W-:Y:S02]  /*66d0*/  UMOV UR4, UR7 ;  /* 0x0000000700047c82 */ /* 0x000fe40008000000 */
[----:B------:R-:W-:Y:S02]  /*66e0*/  USHF.R.U32.HI UR5, URZ, UR61, UR4 ;  /* 0x0000003dff057299 */ /* 0x000fe40008011604 */
[----:B------:R-:W-:Y:S02]  /*66f0*/  USEL UR4, UR15, UR8, !UP0 ;  /* 0x000000080f047287 */ /* 0x000fe4000c000000 */
[----:B------:R-:W-:Y:S02]  /*6700*/  USHF.R.U32.HI UR8, URZ, UR14, UR6 ;  /* 0x0000000eff087299 */ /* 0x000fe40008011606 */
[----:B------:R-:W-:Y:S02]  /*6710*/  UIMAD.WIDE.U32 UR6, UR4, UR46, URZ ;  /* 0x0000002e040672a5 */ /* 0x000fe4000f8e00ff */
[----:B------:R-:W-:Y:S02]  /*6720*/  USEL UR9, UR9, UR5, !UP1 ;  /* 0x0000000509097287 */ /* 0x000fe4000c800000 */
[----:B------:R-:W-:Y:S02]  /*6730*/  USEL UR8, UR36, UR8, !UP0 ;  /* 0x0000000824087287 */ /* 0x000fe4000c000000 */
[----:B------:R-:W-:Y:S01]  /*6740*/  UIMAD.WIDE.U32 UR10, UR9, UR46, URZ ;  /* 0x0000002e090a72a5 */ /* 0x000fe2000f8e00ff */
[----:B------:R-:W-:Y:S01]  /*6750*/  UMOV UR6, UR7 ;  /* 0x0000000700067c82 */ /* 0x000fe20008000000 */
[----:B------:R-:W-:Y:S01]  /*6760*/  UMOV UR5, UR13 ;  /* 0x0000000d00057c82 */ /* 0x000fe20008000000 */
[----:B------:R-:W-:Y:S02]  /*6770*/  @UP2 USHF.R.U32.HI UR4, URZ, UR47, UR6 ;  /* 0x0000002fff042299 */ /* 0x000fe40008011606 */
[----:B------:R-:W-:Y:S02]  /*6780*/  USHF.R.U32.HI UR5, URZ, UR61, UR5 ;  /* 0x0000003dff057299 */ /* 0x000fe40008011605 */
[----:B------:R-:W-:Y:S02]  /*6790*/  UIMAD UR4, UR39, UR4, URZ ;  /* 0x00000004270472a4 */ /* 0x000fe4000f8e02ff */
[----:B------:R-:W-:Y:S02]  /*67a0*/  USEL UR5, UR37, UR5, !UP1 ;  /* 0x0000000525057287 */ /* 0x000fe4000c800000 */
[----:B------:R-:W-:Y:S01]  /*67b0*/  UISETP.GE.AND UP0, UPT, UR8, UR4, UPT ;  /* 0x000000040800728c */ /* 0x000fe2000bf06270 */
[----:B------:R-:W-:Y:S01]  /*67c0*/  UMOV UR6, UR11 ;  /* 0x0000000b00067c82 */ /* 0x000fe20008000000 */
[----:B------:R-:W-:Y:S02]  /*67d0*/  UIMAD.WIDE.U32 UR10, UR8, UR46, URZ ;  /* 0x0000002e080a72a5 */ /* 0x000fe4000f8e00ff */
[----:B------:R-:W-:Y:S04]  /*67e0*/  @UP2 USHF.R.U32.HI UR9, URZ, UR47, UR6 ;  /* 0x0000002fff092299 */ /* 0x000fe80008011606 */
[----:B------:R-:W-:Y:S01]  /*67f0*/  UIMAD UR6, UR39, UR9, URZ ;  /* 0x00000009270672a4 */ /* 0x000fe2000f8e02ff */
[----:B------:R-:W-:Y:S03]  /*6800*/  UMOV UR4, UR11 ;  /* 0x0000000b00047c82 */ /* 0x000fe60008000000 */
[----:B------:R-:W-:Y:S02]  /*6810*/  UISETP.GE.OR UP0, UPT, UR5, UR6, UP0 ;  /* 0x000000060500728c */ /* 0x000fe40008706670 */
[----:B------:R-:W-:Y:S02]  /*6820*/  USHF.R.U32.HI UR4, URZ, UR47, UR4 ;  /* 0x0000002fff047299 */ /* 0x000fe40008011604 */
[----:B------:R-:W-:Y:S02]  /*6830*/  UIMAD.WIDE.U32 UR6, UR5, UR46, URZ ;  /* 0x0000002e050672a5 */ /* 0x000fe4000f8e00ff */
[----:B------:R-:W-:Y:S02]  /*6840*/  USEL UR11, UR8, UR4, !UP2 ;  /* 0x00000004080b7287 */ /* 0x000fe4000d000000 */
[----:B------:R-:W-:Y:S02]  /*6850*/  UIADD3 UR6, UPT, UPT, -UR5, URZ, URZ ;  /* 0x000000ff05067290 */ /* 0x000fe4000fffe1ff */
[----:B------:R-:W-:Y:S02]  /*6860*/  UIADD3 UR10, UPT, UPT, -UR11, URZ, URZ ;  /* 0x000000ff0b0a7290 */ /* 0x000fe4000fffe1ff */
[----:B------:R-:W-:Y:S02]  /*6870*/  UIMAD UR6, UR45, UR6, UR37 ;  /* 0x000000062d0672a4 */ /* 0x000fe4000f8e0225 */
[----:B------:R-:W-:Y:S01]  /*6880*/  UIMAD UR10, UR39, UR10, UR8 ;  /* 0x0000000a270a72a4 */ /* 0x000fe2000f8e0208 */
[----:B------:R-:W-:Y:S01]  /*6890*/  @!UP0 UMOV UR4, UR7 ;  /* 0x0000000700048c82 */ /* 0x000fe20008000000 */
[----:B------:R-:W-:Y:S02]  /*68a0*/  UIADD3 UR7, UPT, UPT, -UR8, URZ, URZ ;  /* 0x000000ff08077290 */ /* 0x000fe4000fffe1ff */
[----:B------:R-:W-:Y:S04]  /*68b0*/  @!UP0 USHF.R.U32.HI UR4, URZ, UR47, UR4 ;  /* 0x0000002fff048299 */ /* 0x000fe80008011604 */
[----:B------:R-:W-:Y:S04]  /*68c0*/  @!UP0 USEL UR4, UR5, UR4, !UP2 ;  /* 0x0000000405048287 */ /* 0x000fe8000d000000 */
[----:B------:R-:W-:Y:S02]  /*68d0*/  @!UP0 UIMAD UR9, UR9, UR10, UR4 ;  /* 0x0000000a090982a4 */ /* 0x000fe4000f8e0204 */
[----:B------:R-:W-:Y:S02]  /*68e0*/  @!UP0 UIADD3 UR10, UPT, UPT, UR11, -UR4, URZ ;  /* 0x800000040b0a8290 */ /* 0x000fe4000fffe0ff */
[----:B------:R-:W-:Y:S02]  /*68f0*/  UIMAD UR4, UR62, UR7, UR36 ;  /* 0x000000073e0472a4 */ /* 0x000fe4000f8e0224 */
[----:B------:R-:W-:Y:S03]  /*6900*/  @!UP0 UIMAD UR8, UR10, UR39, UR5 ;  /* 0x000000270a0882a4 */ /* 0x000fe6000f8e0205 */
[----:B------:R-:W-:Y:S02]  /*6910*/  @!UP0 UMOV UR5, UR9 ;  /* 0x0000000900058c82 */ /* 0x000fe40008000000 */
[----:B------:R-:W-:Y:S02]  /*6920*/  UIMAD UR37, UR5, UR45, UR6 ;  /* 0x0000002d052572a4 */ /* 0x000fe4000f8e0206 */
[----:B------:R-:W-:Y:S11]  /*6930*/  UIMAD UR36, UR8, UR62, UR4 ;  /* 0x0000003e082472a4 */ /* 0x000ff6000f8e0204 */
[----:B------:R-:W-:Y:S01]  /*6940*/  @!UPT UIADD3 URZ, UPT, UPT, URZ, URZ, URZ ;  /* 0x000000fffffff290 */ /* 0x000fe2000fffe0ff */
.L_x_96:
[----:B------:R-:W1:Y:S01]  /*6950*/  LDCU UR16, c[0x0][0x388] ;  /* 0x00007100ff1077ac */ /* 0x000e620008000800 */
[----:B------:R-:W-:Y:S02]  /*6960*/  R2UR UR6, R0 ;  /* 0x00000000000672ca */ /* 0x000fe400000e0000 */
[----:B------:R-:W-:Y:S01]  /*6970*/  IABS R3, R3 ;  /* 0x0000000300037213 */ /* 0x000fe20000000000 */
[----:B------:R-:W-:Y:S01]  /*6980*/  USHF.L.U32 UR42, UR21, 0x6, URZ ;  /* 0x00000006152a7899 */ /* 0x000fe200080006ff */
[----:B------:R-:W-:Y:S03]  /*6990*/  R2UR UR11, R74 ;  /* 0x000000004a0b72ca */ /* 0x000fe600000e0000 */
[----:B------:R-:W-:Y:S05]  /*69a0*/  IMAD.MOV R3, RZ, RZ, -R3 ;  /* 0x000000ffff037224 */ /* 0x000fea00078e0a03 */
[----:B------:R-:W-:Y:S01]  /*69b0*/  R2UR UR9, R3 ;  /* 0x00000000030972ca */ /* 0x000fe200000e0000 */
[----:B------:R-:W2:Y:S10]  /*69c0*/  I2F.RP R5, UR6 ;  /* 0x0000000600057d06 */ /* 0x000eb40008209400 */
[----:B--2---:R-:W2:Y:S02]  /*69d0*/  MUFU.RCP R0, R5 ;  /* 0x0000000500007308 */ /* 0x004ea40000001000 */
[----:B--2---:R-:W-:Y:S08]  /*69e0*/  VIADD R4, R0, 0xffffffe ;  /* 0x0ffffffe00047836 */ /* 0x004ff00000000000 */
[----:B------:R-:W2:Y:S02]  /*69f0*/  F2I.FTZ.U32.TRUNC.NTZ R0, R4 ;  /* 0x0000000400007305 */ /* 0x000ea4000021f000 */
[----:B--2---:R-:W-:Y:S01]  /*6a00*/  R2UR UR5, R0 ;  /* 0x00000000000572ca */ /* 0x004fe200000e0000 */
[----:B------:R-:W-:Y:S05]  /*6a10*/  IMAD.U32 R0, RZ, RZ, UR19 ;  /* 0x00000013ff007e24 */ /* 0x000fea000f8e00ff */
[----:B------:R-:W-:Y:S04]  /*6a20*/  IABS R0, R0 ;  /* 0x0000000000007213 */ /* 0x000fe80000000000 */
[----:B------:R-:W-:Y:S01]  /*6a30*/  R2UR UR8, R0 ;  /* 0x00000000000872ca */ /* 0x000fe200000e0000 */
[----:B-1----:R-:W-:Y:S02]  /*6a40*/  IMAD.U32 R0, RZ, RZ, UR16 ;  /* 0x00000010ff007e24 */ /* 0x002fe4000f8e00ff */
[----:B------:R-:W-:Y:S03]  /*6a50*/  UIADD3 UR4, UPT, UPT, URZ, -UR5, URZ ;  /* 0x80000005ff047290 */ /* 0x000fe6000fffe0ff */
[----:B------:R-:W-:Y:S01]  /*6a60*/  IABS R5, R0 ;  /* 0x0000000000057213 */ /* 0x000fe20000000000 */
[----:B------:R-:W-:Y:S03]  /*6a70*/  UIMAD UR7, UR4, UR6, URZ ;  /* 0x00000006040772a4 */ /* 0x000fe6000f8e02ff */
[----:B------:R-:W-:Y:S01]  /*6a80*/  UMOV UR4, URZ ;  /* 0x000000ff00047c82 */ /* 0x000fe20008000000 */
[----:B------:R-:W1:Y:S01]  /*6a90*/  I2F.RP R0, R5 ;  /* 0x0000000500007306 */ /* 0x000e620000209400 */
[----:B------:R-:W-:Y:S07]  /*6aa0*/  UIMAD.WIDE.U32 UR4, UR5, UR7, UR4 ;  /* 0x00000007050472a5 */ /* 0x000fee000f8e0004 */
[----:B------:R-:W-:Y:S02]  /*6ab0*/  UMOV UR4, UR5 ;  /* 0x0000000500047c82 */ /* 0x000fe40008000000 */
[----:B------:R-:W-:Y:S01]  /*6ac0*/  UIMAD.WIDE.U32 UR4, UR4, UR8, URZ ;  /* 0x00000008040472a5 */ /* 0x000fe2000f8e00ff */
[----:B-1----:R-:W1:Y:S06]  /*6ad0*/  MUFU.RCP R0, R0 ;  /* 0x0000000000007308 */ /* 0x002e6c0000001000 */
[----:B------:R-:W-:Y:S02]  /*6ae0*/  UMOV UR43, UR5 ;  /* 0x00000005002b7c82 */ /* 0x000fe40008000000 */
[----:B------:R-:W-:Y:S04]  /*6af0*/  UIMAD UR4, UR43, UR9, UR8 ;  /* 0x000000092b0472a4 */ /* 0x000fe8000f8e0208 */
[----:B------:R-:W-:Y:S01]  /*6b00*/  UISETP.GT.U32.AND UP0, UPT, UR6, UR4, UPT ;  /* 0x000000040600728c */ /* 0x000fe2000bf04070 */
[----:B-1----:R-:W-:Y:S10]  /*6b10*/  IADD3 R6, PT, PT, R0, 0xffffffe, RZ ;  /* 0x0ffffffe00067810 */ /* 0x002ff40007ffe0ff */
[----:B------:R-:W-:Y:S02]  /*6b20*/  @!UP0 UIADD3 UR4, UPT, UPT, UR4, -UR6, URZ ;  /* 0x8000000604048290 */ /* 0x000fe4000fffe0ff */
[----:B------:R-:W-:Y:S01]  /*6b30*/  @!UP0 UIADD3 UR43, UPT, UPT, UR43, 0x1, URZ ;  /* 0x000000012b2b8890 */ /* 0x000fe2000fffe0ff */
[----:B------:R-:W1:Y:S01]  /*6b40*/  F2I.FTZ.U32.TRUNC.NTZ R7, R6 ;  /* 0x0000000600077305 */ /* 0x000e62000021f000 */
[----:B------:R-:W-:Y:S02]  /*6b50*/  UISETP.GE.U32.AND UP2, UPT, UR4, UR6, UPT ;  /* 0x000000060400728c */ /* 0x000fe4000bf46070 */
[----:B------:R-:W-:Y:S02]  /*6b60*/  ULOP3.LUT UR4, UR19, UR55, URZ, 0x3c, !UPT ;  /* 0x0000003713047292 */ /* 0x000fe4000f8e3cff */
[----:B------:R-:W-:Y:S02]  /*6b70*/  UISETP.NE.AND UP0, UPT, UR55, URZ, UPT ;  /* 0x000000ff3700728c */ /* 0x000fe4000bf05270 */
[----:B------:R-:W-:Y:S05]  /*6b80*/  UISETP.GE.AND UP1, UPT, UR4, URZ, UPT ;  /* 0x000000ff0400728c */ /* 0x000fea000bf26270 */
[----:B------:R-:W-:Y:S01]  /*6b90*/  @UP2 UIADD3 UR43, UPT, UPT, UR43, 0x1, URZ ;  /* 0x000000012b2b2890 */ /* 0x000fe2000fffe0ff */
[--C-:B-1----:R-:W-:Y:S02]  /*6ba0*/  IMAD.MOV R4, RZ, RZ, -R7.reuse ;  /* 0x000000ffff047224 */ /* 0x102fe400078e0a07 */
[----:B------:R-:W-:Y:S03]  /*6bb0*/  IMAD.MOV.U32 R6, RZ, RZ, RZ ;  /* 0x000000ffff067224 */ /* 0x000fe600078e00ff */
[----:B------:R-:W-:Y:S01]  /*6bc0*/  @!UP1 UIADD3 UR43, UPT, UPT, -UR43, URZ, URZ ;  /* 0x000000ff2b2b9290 */ /* 0x000fe2000fffe1ff */
[----:B------:R-:W-:Y:S01]  /*6bd0*/  IMAD R3, R4, R5, RZ ;  /* 0x0000000504037224 */ /* 0x000fe200078e02ff */
[----:B------:R-:W-:Y:S02]  /*6be0*/  UISETP.NE.AND UP1, UPT, UR38, 0x1, UPT ;  /* 0x000000012600788c */ /* 0x000fe4000bf25270 */
[----:B------:R-:W-:Y:S01]  /*6bf0*/  @!UP0 ULOP3.LUT UR43, URZ, UR55, URZ, 0x33, !UPT ;  /* 0x00000037ff2b8292 */ /* 0x000fe2000f8e33ff */
[----:B------:R-:W-:Y:S05]  /*6c00*/  IMAD.HI.U32 R7, R7, R3, R6 ;  /* 0x0000000307077227 */ /* 0x000fea00078e0006 */
[----:B------:R-:W-:Y:S03]  /*6c10*/  IMAD.U32 R0, RZ, RZ, UR43 ;  /* 0x0000002bff007e24 */ /* 0x000fe6000f8e00ff */
[----:B------:R-:W1:Y:S02]  /*6c20*/  @!UP1 LDCU.128 UR12, c[0x0][0xb10] ;  /* 0x00016200ff0c97ac */ /* 0x000e640008000c00 */
[----:B------:R-:W-:Y:S05]  /*6c30*/  IABS R0, R0 ;  /* 0x0000000000007213 */ /* 0x000fea0000000000 */
[----:B------:R-:W-:Y:S01]  /*6c40*/  IMAD.HI.U32 R7, R7, R0, RZ ;  /* 0x0000000007077227 */ /* 0x000fe200078e00ff */
[----:B------:R-:W2:Y:S01]  /*6c50*/  @!UP1 LDCU UR5, c[0x0][0xb0c] ;  /* 0x00016180ff0597ac */ /* 0x000ea20008000800 */
[----:B------:R-:W3:Y:S03]  /*6c60*/  @!UP1 LDCU UR10, c[0x0][0xb20] ;  /* 0x00016400ff0a97ac */ /* 0x000ee60008000800 */
[----:B------:R-:W-:Y:S01]  /*6c70*/  IADD3 R3, PT, PT, -R7, RZ, RZ ;  /* 0x000000ff07037210 */ /* 0x000fe20007ffe1ff */
[----:B-1----:R-:W-:Y:S04]  /*6c80*/  UIMAD.WIDE.U32 UR8, UR37, UR12, URZ ;  /* 0x0000000c250872a5 */ /* 0x002fe8000f8e00ff */
[C---:B------:R-:W-:Y:S01]  /*6c90*/  IMAD R0, R5.reuse, R3, R0 ;  /* 0x0000000305007224 */ /* 0x040fe200078e0200 */
[----:B------:R-:W-:Y:S02]  /*6ca0*/  UIMAD.WIDE.U32 UR6, UR36, UR15, URZ ;  /* 0x0000000f240672a5 */ /* 0x000fe4000f8e00ff */
[----:B------:R-:W-:Y:S02]  /*6cb0*/  ULOP3.LUT UR8, UR43, UR16, URZ, 0x3c, !UPT ;  /* 0x000000102b087292 */ /* 0x000fe4000f8e3cff */
[----:B------:R-:W-:Y:S01]  /*6cc0*/  @!UP1 UISETP.NE.AND UP2, UPT, UR14, 0x1, UPT ;  /* 0x000000010e00988c */ /* 0x000fe2000bf45270 */
[----:B------:R-:W-:Y:S01]  /*6cd0*/  ISETP.GT.U32.AND P1, PT, R5, R0, PT ;  /* 0x000000000500720c */ /* 0x000fe20003f24070 */
[----:B--2---:R-:W-:Y:S01]  /*6ce0*/  @!UP1 UISETP.NE.AND UP0, UPT, UR5, 0x1, UPT ;  /* 0x000000010500988c */ /* 0x004fe2000bf05270 */
[----:B------:R-:W-:Y:S01]  /*6cf0*/  @!UP1 UMOV UR4, UR9 ;  /* 0x0000000900049c82 */ /* 0x000fe20008000000 */
[----:B------:R-:W-:Y:S01]  /*6d00*/  @!UP1 UMOV UR6, UR7 ;  /* 0x0000000700069c82 */ /* 0x000fe20008000000 */
[----:B------:R-:W-:Y:S02]  /*6d10*/  @!UP1 USHF.R.U32.HI UR4, URZ, UR13, UR4 ;  /* 0x0000000dff049299 */ /* 0x000fe40008011604 */
[----:B---3--:R-:W-:Y:S02]  /*6d20*/  @!UP1 USHF.R.U32.HI UR6, URZ, UR10, UR6 ;  /* 0x0000000aff069299 */ /* 0x008fe40008011606 */
[----:B------:R-:W-:Y:S02]  /*6d30*/  @!UP1 USEL UR7, UR37, UR4, !UP0 ;  /* 0x0000000425079287 */ /* 0x000fe4000c000000 */
[----:B------:R-:W-:Y:S02]  /*6d40*/  UISETP.GE.AND UP0, UPT, UR8, URZ, UPT ;  /* 0x000000ff0800728c */ /* 0x000fe4000bf06270 */
[----:B------:R-:W-:Y:S01]  /*6d50*/  @!UP1 USEL UR6, UR36, UR6, !UP2 ;  /* 0x0000000624069287 */ /* 0x000fe2000d000000 */
[----:B------:R-:W-:Y:S01]  /*6d60*/  @!P1 IMAD.IADD R0, R0, 0x1, -R5 ;  /* 0x0000000100009824 */ /* 0x000fe200078e0a05 */
[----:B------:R-:W-:Y:S01]  /*6d70*/  UISETP.NE.AND UP2, UPT, UR16, URZ, UPT ;  /* 0x000000ff1000728c */ /* 0x000fe2000bf45270 */
[----:B------:R-:W-:Y:S01]  /*6d80*/  @!P1 VIADD R7, R7, 0x1 ;  /* 0x0000000107079836 */ /* 0x000fe20000000000 */
[----:B------:R-:W-:Y:S02]  /*6d90*/  @!UP1 UIADD3 UR4, UPT, UPT, -UR7, UR6, URZ ;  /* 0x0000000607049290 */ /* 0x000fe4000fffe1ff */
[----:B------:R-:W-:Y:S01]  /*6da0*/  @!UP1 UIADD3 UR6, UPT, UPT, UR7, -UR6, URZ ;  /* 0x8000000607069290 */ /* 0x000fe2000fffe0ff */
[----:B------:R-:W-:Y:S01]  /*6db0*/  ISETP.GE.U32.AND P2, PT, R0, R5, PT ;  /* 0x000000050000720c */ /* 0x000fe20003f46070 */
[----:B------:R-:W-:Y:S01]  /*6dc0*/  @!UP1 UIMAD UR37, UR4, UR5, UR37 ;  /* 0x00000005042592a4 */ /* 0x000fe2000f8e0225 */
[----:B------:R-:W-:Y:S01]  /*6dd0*/  @P0 SHF.R.U32.HI R0, RZ, 0x10, R57 ;  /* 0x00000010ff000819 */ /* 0x000fe20000011639 */
[----:B------:R-:W-:Y:S02]  /*6de0*/  UIADD3 UR4, UPT, UPT, -UR43, URZ, URZ ;  /* 0x000000ff2b047290 */ /* 0x000fe4000fffe1ff */
[----:B------:R-:W-:Y:S01]  /*6df0*/  @!UP1 UIMAD UR36, UR6, UR14, UR36 ;  /* 0x0000000e062492a4 */ /* 0x000fe2000f8e0224 */
[----:B------:R-:W-:Y:S01]  /*6e00*/  @P0 R2UR UR11, R0 ;  /* 0x00000000000b02ca */ /* 0x000fe200000e0000 */
[----:B------:R-:W-:Y:S04]  /*6e10*/  UIMAD UR5, UR55, UR4, UR19 ;  /* 0x00000004370572a4 */ /* 0x000fe8000f8e0213 */
[----:B------:R-:W-:Y:S02]  /*6e20*/  USHF.L.U32 UR51, UR5, 0x6, URZ ;  /* 0x0000000605337899 */ /* 0x000fe400080006ff */
[----:B------:R-:W-:Y:S04]  /*6e30*/  @P2 IADD3 R7, PT, PT, R7, 0x1, RZ ;  /* 0x0000000107072810 */ /* 0x000fe80007ffe0ff */
[----:B------:R-:W-:Y:S02]  /*6e40*/  R2UR UR44, R7 ;  /* 0x00000000072c72ca */ /* 0x000fe400000e0000 */
[----:B------:R-:W-:Y:S01]  /*6e50*/  IMAD.U32 R74, RZ, RZ, UR11 ;  /* 0x0000000bff4a7e24 */ /* 0x000fe2000f8e00ff */
[----:B------:R-:W-:Y:S10]  /*6e60*/  UIADD3 UR11, UPT, UPT, UR52, 0x200, URZ ;  /* 0x00000200340b7890 */ /* 0x000ff4000fffe0ff */
[----:B------:R-:W-:Y:S02]  /*6e70*/  @!UP0 UIADD3 UR44, UPT, UPT, -UR44, URZ, URZ ;  /* 0x000000ff2c2c8290 */ /* 0x000fe4000fffe1ff */
[----:B------:R-:W-:Y:S02]  /*6e80*/  ULOP3.LUT UP0, URZ, UR11, 0x1b0, URZ, 0xc0, !UPT ;  /* 0x000001b00bff7892 */ /* 0x000fe4000f80c0ff */
[----:B------:R-:W-:Y:S04]  /*6e90*/  @!UP2 ULOP3.LUT UR44, URZ, UR16, URZ, 0x33, !UPT ;  /* 0x00000010ff2ca292 */ /* 0x000fe8000f8e33ff */
[----:B------:R-:W-:Y:S04]  /*6ea0*/  UIADD3 UR4, UPT, UPT, -UR44, URZ, URZ ;  /* 0x000000ff2c047290 */ /* 0x000fe8000fffe1ff */
[----:B------:R-:W-:Y:S01]  /*6eb0*/  UIMAD UR43, UR16, UR4, UR43 ;  /* 0x00000004102b72a4 */ /* 0x000fe2000f8e022b */
[----:B------:R-:W-:Y:S11]  /*6ec0*/  BRA.U !UP0, `(.L_x_97) ;  /* 0x00000001087c7547 */ /* 0x000ff6000b800000 */
[----:B------:R-:W1:Y:S01]  /*6ed0*/  LDCU.64 UR8, c[0x4][0x80] ;  /* 0x01001000ff0877ac */ /* 0x000e620008000a00 */
[----:B------:R-:W-:Y:S01]  /*6ee0*/  MOV R16, 0x0 ;  /* 0x0000000000107802 */ /* 0x000fe20000000f00 */
[----:B------:R-:W-:Y:S02]  /*6ef0*/  HFMA2 R12, -RZ, RZ, 0, 5.9604644775390625e-08 ;  /* 0x00000001ff0c7431 */ /* 0x000fe400000001ff */
[----:B------:R-:W-:Y:S01]  /*6f00*/  IMAD.MOV.U32 R8, RZ, RZ, 0x70 ;  /* 0x00000070ff087424 */ /* 0x000fe200078e00ff */
[----:B------:R2:W3:Y:S01]  /*6f10*/  LDC.64 R14, c[0x4][R16] ;  /* 0x01000000100e7b82 */ /* 0x0004e20000000a00 */
[----:B------:R-:W4:Y:S01]  /*6f20*/  LDCU.64 UR6, c[0x4][0x88] ;  /* 0x01001100ff0677ac */ /* 0x000f220008000a00 */
[----:B------:R-:W-:Y:S01]  /*6f30*/  IMAD.MOV.U32 R13, RZ, RZ, RZ ;  /* 0x000000ffff0d7224 */ /* 0x000fe200078e00ff */
[----:B------:R-:W2:Y:S01]  /*6f40*/  LDCU.64 UR4, c[0x4][0x8] ;  /* 0x01000100ff0477ac */ /* 0x000ea20008000a00 */
[----:B-1----:R-:W-:Y:S01]  /*6f50*/  MOV R5, UR9 ;  /* 0x0000000900057c02 */ /* 0x002fe20008000f00 */
[----:B------:R-:W-:Y:S01]  /*6f60*/  IMAD.U32 R4, RZ, RZ, UR8 ;  /* 0x00000008ff047e24 */ /* 0x000fe2000f8e00ff */
[----:B----4-:R-:W-:Y:S01]  /*6f70*/  MOV R7, UR7 ;  /* 0x0000000700077c02 */ /* 0x010fe20008000f00 */
[----:B------:R-:W-:Y:S01]  /*6f80*/  IMAD.U32 R6, RZ, RZ, UR6 ;  /* 0x00000006ff067e24 */ /* 0x000fe2000f8e00ff */
[----:B--2---:R-:W-:Y:S01]  /*6f90*/  MOV R11, UR5 ;  /* 0x00000005000b7c02 */ /* 0x004fe20008000f00 */
[----:B------:R-:W-:Y:S02]  /*6fa0*/  IMAD.U32 R10, RZ, RZ, UR4 ;  /* 0x00000004ff0a7e24 */ /* 0x000fe4000f8e00ff */
[----:B------:R-:W-:Y:S07]  /*6fb0*/  LEPC R20, `(.L_x_98) ;  /* 0x000000001014794e */ /* 0x000fee0000000000 */
[----:B---3-5:R-:W-:Y:S05]  /*6fc0*/  CALL.ABS.NOINC R14 ;  /* 0x000000000e007343 */ /* 0x028fea0003c00000 */
.L_x_98:
[----:B------:R-:W1:Y:S01]  /*6fd0*/  LDCU.64 UR8, c[0x4][0x80] ;  /* 0x01001000ff0877ac */ /* 0x000e620008000a00 */
[----:B------:R-:W2:Y:S01]  /*6fe0*/  LDC.64 R16, c[0x4][R16] ;  /* 0x0100000010107b82 */ /* 0x000ea20000000a00 */
[----:B------:R-:W-:Y:S02]  /*6ff0*/  HFMA2 R12, -RZ, RZ, 0, 5.9604644775390625e-08 ;  /* 0x00000001ff0c7431 */ /* 0x000fe400000001ff */
[----:B------:R-:W-:Y:S02]  /*7000*/  IMAD.MOV.U32 R8, RZ, RZ, 0x70 ;  /* 0x00000070ff087424 */ /* 0x000fe400078e00ff */
[----:B------:R-:W-:Y:S01]  /*7010*/  IMAD.MOV.U32 R13, RZ, RZ, RZ ;  /* 0x000000ffff0d7224 */ /* 0x000fe200078e00ff */
[----:B------:R-:W3:Y:S01]  /*7020*/  LDCU.64 UR6, c[0x4][0x88] ;  /* 0x01001100ff0677ac */ /* 0x000ee20008000a00 */
[----:B------:R-:W4:Y:S01]  /*7030*/  LDCU.64 UR4, c[0x4][0x8] ;  /* 0x01000100ff0477ac */ /* 0x000f220008000a00 */
[----:B-1----:R-:W-:Y:S02]  /*7040*/  MOV R4, UR8 ;  /* 0x0000000800047c02 */ /* 0x002fe40008000f00 */
[----:B------:R-:W-:Y:S02]  /*7050*/  MOV R5, UR9 ;  /* 0x0000000900057c02 */ /* 0x000fe40008000f00 */
[----:B---3--:R-:W-:Y:S01]  /*7060*/  MOV R7, UR7 ;  /* 0x0000000700077c02 */ /* 0x008fe20008000f00 */
[----:B------:R-:W-:Y:S01]  /*7070*/  IMAD.U32 R6, RZ, RZ, UR6 ;  /* 0x00000006ff067e24 */ /* 0x000fe2000f8e00ff */
[----:B----4-:R-:W-:Y:S01]  /*7080*/  MOV R11, UR5 ;  /* 0x00000005000b7c02 */ /* 0x010fe20008000f00 */
[----:B------:R-:W-:Y:S02]  /*7090*/  IMAD.U32 R10, RZ, RZ, UR4 ;  /* 0x00000004ff0a7e24 */ /* 0x000fe4000f8e00ff */
[----:B------:R-:W-:Y:S07]  /*70a0*/  LEPC R20, `(.L_x_97) ;  /* 0x000000001014794e */ /* 0x000fee0000000000 */
[----:B--2---:R-:W-:Y:S05]  /*70b0*/  CALL.ABS.NOINC R16 ;  /* 0x0000000010007343 */ /* 0x004fea0003c00000 */
.L_x_97:
[----:B------:R-:W-:Y:S02]  /*70c0*/  R2UR UR4, R65 ;  /* 0x00000000410472ca */ /* 0x000fe400000e0000 */
[----:B------:R-:W-:Y:S02]  /*70d0*/  ISETP.NE.U32.AND P3, PT, R54, RZ, PT ;  /* 0x000000ff3600720c */ /* 0x000fe40003f65070 */
[----:B------:R-:W-:Y:S02]  /*70e0*/  ISETP.NE.U32.AND P2, PT, RZ, UR58, PT ;  /* 0x0000003aff007c0c */ /* 0x000fe4000bf45070 */
[----:B------:R-:W-:Y:S02]  /*70f0*/  ISETP.NE.AND.EX P3, PT, R55, RZ, PT, P3 ;  /* 0x000000ff3700720c */ /* 0x000fe40003f65330 */
[----:B------:R-:W-:Y:S05]  /*7100*/  ISETP.NE.AND.EX P2, PT, RZ, UR59, PT, P2 ;  /* 0x0000003bff007c0c */ /* 0x000fea000bf45320 */
[----:B------:R-:W-:Y:S01]  /*7110*/  UISETP.NE.AND UP2, UPT, UR4, URZ, UPT ;  /* 0x000000ff0400728c */ /* 0x000fe2000bf45270 */
[----:B------:R-:W1:Y:S05]  /*7120*/  LDCU.64 UR4, c[0x0][0x890] ;  /* 0x00011200ff0477ac */ /* 0x000e6a0008000a00 */
[----:B------:R-:W-:Y:S04]  /*7130*/  PLOP3.LUT P4, PT, PT, PT, UP2, 0x80, 0x8 ;  /* 0x000000000008781c */ /* 0x000fe80003f8f028 */
[----:B------:R-:W-:Y:S01]  /*7140*/  P2R R77, PR, RZ, 0x10 ;  /* 0x00000010ff4d7803 */ /* 0x000fe20000000000 */
[----:B-1----:R-:W-:Y:S04]  /*7150*/  UISETP.NE.U32.AND UP0, UPT, UR4, URZ, UPT ;  /* 0x000000ff0400728c */ /* 0x002fe8000bf05070 */
[----:B------:R-:W-:Y:S02]  /*7160*/  UISETP.NE.AND.EX UP1, UPT, UR5, URZ, UPT, UP0 ;  /* 0x000000ff0500728c */ /* 0x000fe4000bf25300 */
[----:B------:R-:W-:Y:S02]  /*7170*/  UPLOP3.LUT UP0, UPT, UPT, UPT, UPT, 0x40, 0x4 ;  /* 0x000000000004789c */ /* 0x000fe40003f0e870 */
[----:B------:R-:W-:Y:S06]  /*7180*/  @UP2 UPLOP3.LUT UP0, UPT, UPT, UPT, UP1, 0x80, 0x8 ;  /* 0x000000000008289c */ /* 0x000fec0003f0f010 */
[----:B------:R-:W-:Y:S01]  /*7190*/  PLOP3.LUT P0, PT, PT, PT, UP0, 0x80, 0x8 ;  /* 0x000000000008781c */ /* 0x000fe20003f0f008 */
[----:B------:R-:W-:Y:S01]  /*71a0*/  @!UPT UIADD3 URZ, UPT, UPT, URZ, URZ, URZ ;  /* 0x000000fffffff290 */ /* 0x000fe2000fffe0ff */
[----:B------:R-:W-:Y:S11]  /*71b0*/  BRA.U !UP1, `(.L_x_99) ;  /* 0x00000001093c7547 */ /* 0x000ff6000b800000 */
[----:B------:R-:W-:Y:S01]  /*71c0*/  UISETP.NE.U32.AND UP0, UPT, UR58, URZ, UPT ;  /* 0x000000ff3a00728c */ /* 0x000fe2000bf05070 */
[----:B------:R-:W-:Y:S01]  /*71d0*/  HFMA2 R0, -RZ, RZ, 0, 5.9604644775390625e-08 ;  /* 0x00000001ff007431 */ /* 0x000fe200000001ff */
[----:B------:R-:W1:Y:S01]  /*71e0*/  LDCU.64 UR8, c[0x0][0x358] ;  /* 0x00006b00ff0877ac */ /* 0x000e620008000a00 */
[----:B------:R-:W-:Y:S01]  /*71f0*/  IMAD.MOV.U32 R60, RZ, RZ, 0x1 ;  /* 0x00000001ff3c7424 */ /* 0x000fe200078e00ff */
[----:B------:R-:W-:Y:S06]  /*7200*/  UISETP.NE.AND.EX UP0, UPT, UR59, URZ, UPT, UP0 ;  /* 0x000000ff3b00728c */ /* 0x000fec000bf05300 */
        /* <DEDUP_REMOVED lines=9> */
[----:B-12---:R-:W-:Y:S02]  /*72a0*/  @!P1 IMAD.U32 R27, RZ, RZ, UR4 ;  /* 0x00000004ff1b9e24 */ /* 0x006fe4000f8e00ff */
.L_x_99:
[----:B------:R-:W-:Y:S05]  /*72b0*/  @!P3 BRA `(.L_x_100) ;  /* 0x000000000024b947 */ /* 0x000fea0003800000 */
[----:B------:R-:W-:Y:S01]  /*72c0*/  ISETP.NE.U32.AND P1, PT, R52, RZ, PT ;  /* 0x000000ff3400720c */ /* 0x000fe20003f25070 */
[----:B------:R-:W1:Y:S03]  /*72d0*/  LDCU.64 UR4, c[0x0][0x358] ;  /* 0x00006b00ff0477ac */ /* 0x000e660008000a00 */
[----:B------:R-:W-:Y:S11]  /*72e0*/  ISETP.NE.AND.EX P1, PT, R53, RZ, PT, P1 ;  /* 0x000000ff3500720c */ /* 0x000ff60003f25310 */
[----:B------:R-:W-:Y:S02]  /*72f0*/  @!UPT UIADD3 URZ, UPT, UPT, URZ, URZ, URZ ;  /* 0x000000fffffff290 */ /* 0x000fe4000fffe0ff */
[----:B------:R-:W2:Y:S01]  /*7300*/  @P1 LDC.64 R4, c[0x0][0x8a8] ;  /* 0x00022a00ff041b82 */ /* 0x000ea20000000a00 */
[----:B------:R-:W-:Y:S04]  /*7310*/  @P1 IMAD R0, R54, UR49, RZ ;  /* 0x0000003136001c24 */ /* 0x000fe8000f8e02ff */
[----:B--2---:R-:W-:Y:S05]  /*7320*/  @P1 IMAD.WIDE R4, R0, 0x4, R4 ;  /* 0x0000000400041825 */ /* 0x004fea00078e0204 */
[----:B-1---5:R1:W5:Y:S02]  /*7330*/  @P1 LDG.E R24, desc[UR4][R4.64] ;  /* 0x0000000404181981 */ /* 0x022364000c1e1900 */
[----:B-1----:R-:W2:Y:S02]  /*7340*/  @!P1 LDC R24, c[0x0][0x8a0] ;  /* 0x00022800ff189b82 */ /* 0x002ea40000000800 */
.L_x_100:
[----:B-----5:R-:W-:Y:S01]  /*7350*/  FSETP.NEU.AND P1, PT, R27, RZ, PT ;  /* 0x000000ff1b00720b */ /* 0x020fe20003f2d000 */
[----:B------:R-:W-:Y:S01]  /*7360*/  ULOP3.LUT UR4, UR57, 0x1, URZ, 0x3c, !UPT ;  /* 0x0000000139047892 */ /* 0x000fe2000f8e3cff */
[----:B------:R-:W-:Y:S01]  /*7370*/  SEL R4, RZ, 0xffffffff, P2 ;  /* 0xffffffffff047807 */ /* 0x000fe20001000000 */
[----:B------:R-:W-:Y:S01]  /*7380*/  IMAD.U32 R6, RZ, RZ, UR53 ;  /* 0x00000035ff067e24 */ /* 0x000fe2000f8e00ff */
[----:B------:R-:W-:Y:S01]  /*7390*/  @P4 LOP3.LUT P2, RZ, R60, 0xff, RZ, 0xc0, !PT ;  /* 0x000000ff3cff4812 */ /* 0x000fe2000784c0ff */
[----:B------:R-:W-:Y:S01]  /*73a0*/  IMAD.U32 R84, RZ, RZ, UR53 ;  /* 0x00000035ff547e24 */ /* 0x000fe2000f8e00ff */
[----:B------:R-:W-:Y:S01]  /*73b0*/  @P4 SEL R7, RZ, 0xffffffff, P1 ;  /* 0xffffffffff074807 */ /* 0x000fe20000800000 */
[----:B------:R-:W-:Y:S01]  /*73c0*/  IMAD.U32 R32, RZ, RZ, UR4 ;  /* 0x00000004ff207e24 */ /* 0x000fe2000f8e00ff */
[----:B------:R-:W-:Y:S01]  /*73d0*/  LEA R0, R6, UR52, 0x3 ;  /* 0x0000003406007c11 */ /* 0x000fe2000f8e18ff */
[----:B------:R-:W-:Y:S01]  /*73e0*/  IMAD.SHL.U32 R84, R84, 0x2000, RZ ;  /* 0x0000200054547824 */ /* 0x000fe200078e00ff */
[----:B------:R-:W-:Y:S01]  /*73f0*/  @P0 SEL R7, R4, R7, !P2 ;  /* 0x0000000704070207 */ /* 0x000fe20005000000 */
[----:B------:R-:W-:Y:S01]  /*7400*/  IMAD.SHL.U32 R80, R67, 0x10, RZ ;  /* 0x0000001043507824 */ /* 0x000fe200078e00ff */
[----:B------:R-:W-:Y:S01]  /*7410*/  LEA R78, R22, UR52, 0x3 ;  /* 0x00000034164e7c11 */ /* 0x000fe2000f8e18ff */
[----:B------:R-:W-:Y:S01]  /*7420*/  IMAD.IADD R82, R71, 0x1, R84 ;  /* 0x0000000147527824 */ /* 0x000fe200078e0254 */
[----:B------:R-:W-:Y:S01]  /*7430*/  @P4 LOP3.LUT R76, R7, 0x1, RZ, 0xc0, !PT ;  /* 0x00000001074c4812 */ /* 0x000fe200078ec0ff */
[----:B------:R-:W-:Y:S01]  /*7440*/  IMAD.SHL.U32 R79, R66, 0x10, RZ ;  /* 0x00000010424f7824 */ /* 0x000fe200078e00ff */
[----:B------:R-:W-:Y:S01]  /*7450*/  SHF.L.U32 R3, R69, 0x1f, RZ ;  /* 0x0000001f45037819 */ /* 0x000fe200000006ff */
[----:B------:R-:W-:Y:S01]  /*7460*/  IMAD.IADD R81, R82, 0x1, R80 ;  /* 0x0000000152517824 */ /* 0x000fe200078e0250 */
[----:B------:R-:W-:Y:S01]  /*7470*/  ISETP.NE.U32.OR P5, PT, R76, 0x1, !P4 ;  /* 0x000000014c00780c */ /* 0x000fe200067a5470 */
[----:B------:R-:W-:Y:S01]  /*7480*/  BSSY B1, `(.L_x_101) ;  /* 0x0000032000017945 */ /* 0x000fe20003800000 */
[----:B------:R-:W-:Y:S01]  /*7490*/  PLOP3.LUT P0, PT, PT, PT, UP1, 0x80, 0x8 ;  /* 0x000000000008781c */ /* 0x000fe20003f0f018 */
[----:B------:R-:W-:Y:S01]  /*74a0*/  IMAD.MOV.U32 R83, RZ, RZ, 0x1 ;  /* 0x00000001ff537424 */ /* 0x000fe200078e00ff */
[----:B------:R-:W-:Y:S01]  /*74b0*/  LOP3.LUT P2, R75, R60, 0xff, RZ, 0xc0, !PT ;  /* 0x000000ff3c4b7812 */ /* 0x000fe2000784c0ff */
[----:B------:R-:W-:Y:S01]  /*74c0*/  IMAD.IADD R25, R23, 0x1, R2 ;  /* 0x0000000117197824 */ /* 0x000fe200078e0202 */
[----:B------:R-:W-:Y:S01]  /*74d0*/  SEL R85, RZ, 0xffffffff, P1 ;  /* 0xffffffffff557807 */ /* 0x000fe20000800000 */
[----:B------:R-:W-:Y:S01]  /*74e0*/  IMAD.U32 R86, RZ, RZ, UR53 ;  /* 0x00000035ff567e24 */ /* 0x000fe2000f8e00ff */
[----:B------:R-:W-:Y:S02]  /*74f0*/  CS2R R46, SRZ ;  /* 0x00000000002e7805 */ /* 0x000fe4000001ff00 */
[----:B------:R-:W-:Y:S02]  /*7500*/  CS2R R44, SRZ ;  /* 0x00000000002c7805 */ /* 0x000fe4000001ff00 */
[----:B------:R-:W-:Y:S02]  /*7510*/  CS2R R42, SRZ ;  /* 0x00000000002a7805 */ /* 0x000fe4000001ff00 */
[----:B------:R-:W-:Y:S02]  /*7520*/  CS2R R40, SRZ ;  /* 0x0000000000287805 */ /* 0x000fe4000001ff00 */
[----:B------:R-:W-:Y:S02]  /*7530*/  CS2R R38, SRZ ;  /* 0x0000000000267805 */ /* 0x000fe4000001ff00 */
[----:B------:R-:W-:Y:S02]  /*7540*/  @P5 SHF.L.U32 R5, R32, 0x1f, RZ ;  /* 0x0000001f20055819 */ /* 0x000fe400000006ff */
[----:B------:R-:W-:Y:S02]  /*7550*/  CS2R R36, SRZ ;  /* 0x0000000000247805 */ /* 0x000fe4000001ff00 */
[----:B------:R-:W-:Y:S02]  /*7560*/  @P0 SEL R85, R4, R85, !P2 ;  /* 0x0000005504550207 */ /* 0x000fe40005000000 */
[----:B------:R-:W-:Y:S01]  /*7570*/  CS2R R50, SRZ ;  /* 0x0000000000327805 */ /* 0x000fe2000001ff00 */
[----:B------:R-:W1:Y:S01]  /*7580*/  @P5 SYNCS.PHASECHK.TRANS64.TRYWAIT P4, [R0+URZ+0x80], R5 ;  /* 0x00008005000055a7 */ /* 0x000e6200080811ff */
[----:B------:R-:W-:Y:S01]  /*7590*/  CS2R R48, SRZ ;  /* 0x0000000000307805 */ /* 0x000fe2000001ff00 */
[----:B------:R-:W-:Y:S01]  /*75a0*/  IMAD.IADD R35, R82, 0x1, R79 ;  /* 0x0000000152237824 */ /* 0x000fe200078e024f */
[----:B------:R-:W-:Y:S01]  /*75b0*/  LOP3.LUT R85, R85, 0x1, RZ, 0xc0, !PT ;  /* 0x0000000155557812 */ /* 0x000fe200078ec0ff */
[----:B------:R-:W-:Y:S01]  /*75c0*/  IMAD.IADD R34, R70, 0x1, R81 ;  /* 0x0000000146227824 */ /* 0x000fe200078e0251 */
[----:B------:R3:W4:Y:S01]  /*75d0*/  SYNCS.PHASECHK.TRANS64.TRYWAIT P3, [R78+URZ+0xd0], R3 ;  /* 0x0000d0034e0075a7 */ /* 0x00072200080611ff */
[----:B-1----:R-:W-:Y:S01]  /*75e0*/  @P5 SEL R83, RZ, 0x1, !P4 ;  /* 0x00000001ff535807 */ /* 0x002fe20006000000 */
[----:B---3--:R-:W-:Y:S06]  /*75f0*/  @!P5 BRA `(.L_x_102) ;  /* 0x000000000068d947 */ /* 0x008fec0003800000 */
[----:B------:R-:W-:Y:S01]  /*7600*/  ISETP.NE.AND P1, PT, R83, RZ, PT ;  /* 0x000000ff5300720c */ /* 0x000fe20003f25270 */
[----:B------:R-:W-:Y:S01]  /*7610*/  BSSY B0, `(.L_x_103) ;  /* 0x000000e000007945 */ /* 0x000fe20003800000 */
[----:B------:R-:W-:Y:S02]  /*7620*/  ISETP.NE.U32.AND P0, PT, R85, 0x1, PT ;  /* 0x000000015500780c */ /* 0x000fe40003f05070 */
[----:B------:R-:W-:Y:S02]  /*7630*/  CS2R R50, SRZ ;  /* 0x0000000000327805 */ /* 0x000fe4000001ff00 */
[----:B------:R-:W-:Y:S02]  /*7640*/  CS2R R48, SRZ ;  /* 0x0000000000307805 */ /* 0x000fe4000001ff00 */
[----:B------:R-:W-:Y:S02]  /*7650*/  CS2R R38, SRZ ;  /* 0x0000000000267805 */ /* 0x000fe4000001ff00 */
[----:B------:R-:W-:Y:S02]  /*7660*/  CS2R R36, SRZ ;  /* 0x0000000000247805 */ /* 0x000fe4000001ff00 */
[----:B------:R-:W-:Y:S02]  /*7670*/  CS2R R42, SRZ ;  /* 0x00000000002a7805 */ /* 0x000fe4000001ff00 */
[----:B------:R-:W-:Y:S02]  /*7680*/  CS2R R40, SRZ ;  /* 0x0000000000287805 */ /* 0x000fe4000001ff00 */
[----:B------:R-:W-:Y:S02]  /*7690*/  CS2R R46, SRZ ;  /* 0x00000000002e7805 */ /* 0x000fe4000001ff00 */
[----:B------:R-:W-:Y:S01]  /*76a0*/  CS2R R44, SRZ ;  /* 0x00000000002c7805 */ /* 0x000fe2000001ff00 */
[----:B------:R-:W-:Y:S06]  /*76b0*/  @P1 BRA `(.L_x_104) ;  /* 0x00000000000c1947 */ /* 0x000fec0003800000 */
[----:B------:R-:W-:Y:S04]  /*76c0*/  SHF.L.U32 R5, R32, 0x1f, RZ ;  /* 0x0000001f20057819 */ /* 0x000fe800000006ff */
[----:B------:R-:W1:Y:S02]  /*76d0*/  SYNCS.PHASECHK.TRANS64.TRYWAIT P1, [R0+URZ+0x80], R5 ;  /* 0x00008005000075a7 */ /* 0x000e6400080211ff */
[----:B-1----:R-:W-:Y:S05]  /*76e0*/  @!P1 BRA `(.L_x_105) ;  /* 0x00000020004c9947 */ /* 0x002fea0003800000 */
.L_x_104:
[----:B------:R-:W-:Y:S05]  /*76f0*/  BSYNC B0 ;  /* 0x0000000000007941 */ /* 0x000fea0003800000 */
.L_x_103:
[----:B------:R3:W1:Y:S01]  /*7700*/  @P0 LDS.128 R48, [R82] ;  /* 0x0000000052300984 */ /* 0x0006620000000c00 */
[----:B------:R-:W-:Y:S03]  /*7710*/  UIADD3 UR4, UPT, UPT, UR53, 0x1, URZ ;  /* 0x0000000135047890 */ /* 0x000fe6000fffe0ff */
[----:B------:R3:W1:Y:S01]  /*7720*/  @P0 LDS.128 R36, [R81+0x10] ;  /* 0x0000100051240984 */ /* 0x0006620000000c00 */
[----:B------:R-:W-:Y:S03]  /*7730*/  UISETP.NE.AND UP0, UPT, UR4, 0x3, UPT ;  /* 0x000000030400788c */ /* 0x000fe6000bf05270 */
[----:B------:R3:W1:Y:S01]  /*7740*/  @P0 LDS.128 R40, [R35+0x20] ;  /* 0x0000200023280984 */ /* 0x0006620000000c00 */
[----:B------:R-:W-:Y:S02]  /*7750*/  USEL UR5, URZ, 0x1, UP0 ;  /* 0x00000001ff057887 */ /* 0x000fe40008000000 */
[----:B------:R-:W-:Y:S01]  /*7760*/  USEL UR4, UR4, URZ, UP0 ;  /* 0x000000ff04047287 */ /* 0x000fe20008000000 */
[----:B------:R3:W1:Y:S03]  /*7770*/  @P0 LDS.128 R44, [R34+0x10] ;  /* 0x00001000222c0984 */ /* 0x0006660000000c00 */
[----:B------:R-:W-:Y:S02]  /*7780*/  LOP3.LUT R32, R32, UR5, RZ, 0x3c, !PT ;  /* 0x0000000520207c12 */ /* 0x000fe4000f8e3cff */
[----:B------:R-:W-:Y:S02]  /*7790*/  MOV R86, UR4 ;  /* 0x0000000400567c02 */ /* 0x000fe40008000f00 */
.L_x_102:
[----:B------:R-:W-:Y:S05]  /*77a0*/  BSYNC B1 ;  /* 0x0000000000017941 */ /* 0x000fea0003800000 */
.L_x_101:
[----:B-1----:R-:W-:Y:S04]  /*77b0*/  SHF.R.U32.HI R0, RZ, 0x15, R25 ;  /* 0x00000015ff007819 */ /* 0x002fe80000011619 */
[----:B------:R-:W-:Y:S01]  /*77c0*/  LOP3.LUT P0, RZ, R0, 0x3, R61, 0x48, !PT ;  /* 0x0000000300ff7812 */ /* 0x000fe2000780483d */
[----:B------:R-:W-:Y:S01]  /*77d0*/  @!UPT UIADD3 URZ, UPT, UPT, URZ, URZ, URZ ;  /* 0x000000fffffff290 */ /* 0x000fe2000fffe0ff */
[----:B----4-:R-:W-:Y:S11]  /*77e0*/  @P3 BRA `(.L_x_106) ;  /* 0x0000000000083947 */ /* 0x010ff60003800000 */
[----:B------:R-:W1:Y:S02]  /*77f0*/  SYNCS.PHASECHK.TRANS64.TRYWAIT P1, [R78+URZ+0xd0], R3 ;  /* 0x0000d0034e0075a7 */ /* 0x000e6400080211ff */
[----:B-1----:R-:W-:Y:S05]  /*7800*/  @!P1 BRA `(.L_x_107) ;  /* 0x0000002000189947 */ /* 0x002fea0003800000 */
.L_x_106:
[----:B------:R-:W-:Y:S05]  /*7810*/  @!P0 BRA `(.L_x_108) ;  /* 0x0000000000408947 */ /* 0x000fea0003800000 */
[----:B------:R-:W4:Y:S01]  /*7820*/  LDCU.64 UR8, c[0x4][0x70] ;  /* 0x01000e00ff0877ac */ /* 0x000f220008000a00 */
[----:B-1----:R-:W-:Y:S01]  /*7830*/  MOV R3, 0x0 ;  /* 0x0000000000037802 */ /* 0x002fe20000000f00 */
[----:B------:R-:W-:Y:S02]  /*7840*/  HFMA2 R12, -RZ, RZ, 0, 5.9604644775390625e-08 ;  /* 0x00000001ff0c7431 */ /* 0x000fe400000001ff */
[----:B------:R-:W-:Y:S02]  /*7850*/  IMAD.MOV.U32 R8, RZ, RZ, 0x192 ;  /* 0x00000192ff087424 */ /* 0x000fe400078e00ff */
[----:B------:R-:W-:Y:S01]  /*7860*/  IMAD.MOV.U32 R13, RZ, RZ, RZ ;  /* 0x000000ffff0d7224 */ /* 0x000fe200078e00ff */
[----:B------:R-:W1:Y:S01]  /*7870*/  LDCU.64 UR6, c[0x4][0x78] ;  /* 0x01000f00ff0677ac */ /* 0x000e620008000a00 */
[----:B------:R-:W2:Y:S01]  /*7880*/  LDC.64 R2, c[0x4][R3] ;  /* 0x0100000003027b82 */ /* 0x000ea20000000a00 */
[----:B------:R-:W5:Y:S01]  /*7890*/  LDCU.64 UR4, c[0x4][0x10] ;  /* 0x01000200ff0477ac */ /* 0x000f620008000a00 */
[----:B----4-:R-:W-:Y:S01]  /*78a0*/  MOV R5, UR9 ;  /* 0x0000000900057c02 */ /* 0x010fe20008000f00 */
[----:B------:R-:W-:Y:S01]  /*78b0*/  IMAD.U32 R4, RZ, RZ, UR8 ;  /* 0x00000008ff047e24 */ /* 0x000fe2000f8e00ff */
[----:B-1----:R-:W-:Y:S01]  /*78c0*/  MOV R7, UR7 ;  /* 0x0000000700077c02 */ /* 0x002fe20008000f00 */
[----:B------:R-:W-:Y:S01]  /*78d0*/  IMAD.U32 R6, RZ, RZ, UR6 ;  /* 0x00000006ff067e24 */ /* 0x000fe2000f8e00ff */
[----:B-----5:R-:W-:Y:S01]  /*78e0*/  MOV R11, UR5 ;  /* 0x00000005000b7c02 */ /* 0x020fe20008000f00 */
[----:B------:R-:W-:Y:S02]  /*78f0*/  IMAD.U32 R10, RZ, RZ, UR4 ;  /* 0x00000004ff0a7e24 */ /* 0x000fe4000f8e00ff */
[----:B------:R-:W-:Y:S07]  /*7900*/  LEPC R20, `(.L_x_108) ;  /* 0x000000001014794e */ /* 0x000fee0000000000 */
[----:B--23--:R-:W-:Y:S05]  /*7910*/  CALL.ABS.NOINC R2 ;  /* 0x0000000002007343 */ /* 0x00cfea0003c00000 */
.L_x_108:
[----:B------:R-:W-:Y:S01]  /*7920*/  LOP3.LUT R20, R48, 0xffffe000, RZ, 0xc0, !PT ;  /* 0xffffe00030147812 */ /* 0x000fe200078ec0ff */
[----:B------:R-:W-:Y:S05]  /*7930*/  WARPSYNC.ALL ;  /* 0x0000000000007948 */ /* 0x000fea0003800000 */
[----:B------:R-:W-:Y:S01]  /*7940*/  R2UR UR4, R25 ;  /* 0x00000000190472ca */ /* 0x000fe200000e0000 */
[----:B------:R-:W-:Y:S01]  /*7950*/  BSSY.RECONVERGENT B0, `(.L_x_109) ;  /* 0x000005c000007945 */ /* 0x000fe20003800200 */
[----:B------:R-:W-:Y:S02]  /*7960*/  LOP3.LUT R21, R49, 0xffffe000, RZ, 0xc0, !PT ;  /* 0xffffe00031157812 */ /* 0x000fe400078ec0ff */
[----:B------:R-:W-:Y:S02]  /*7970*/  LOP3.LUT R26, R50, 0xffffe000, RZ, 0xc0, !PT ;  /* 0xffffe000321a7812 */ /* 0x000fe400078ec0ff */
[----:B------:R-:W-:Y:S02]  /*7980*/  LOP3.LUT R33, R36, 0xffffe000, RZ, 0xc0, !PT ;  /* 0xffffe00024217812 */ /* 0x000fe400078ec0ff */
[----:B------:R-:W-:Y:S05]  /*7990*/  ISETP.NE.AND P1, PT, R72, RZ, PT ;  /* 0x000000ff4800720c */ /* 0x000fea0003f25270 */
[----:B------:R-:W2:Y:S02]  /*79a0*/  LDTM.x16 R4, tmem[UR4] ;  /* 0x00000004000479ee */ /* 0x000ea40008240000 */
[C---:B--2---:R-:W-:Y:S01]  /*79b0*/  FMUL R0, R24.reuse, R4 ;  /* 0x0000000418007220 */ /* 0x044fe20000400000 */
[C---:B------:R-:W-:Y:S01]  /*79c0*/  FMUL R2, R24.reuse, R5 ;  /* 0x0000000518027220 */ /* 0x040fe20000400000 */
[C---:B-1----:R-:W-:Y:S01]  /*79d0*/  FMUL R3, R24.reuse, R6 ;  /* 0x0000000618037220 */ /* 0x042fe20000400000 */
[----:B------:R-:W-:Y:S01]  /*79e0*/  FMUL R7, R24, R7 ;  /* 0x0000000718077220 */ /* 0x000fe20000400000 */
[----:B------:R-:W-:Y:S01]  /*79f0*/  FFMA R28, R27, R20, R0 ;  /* 0x000000141b1c7223 */ /* 0x000fe20000000000 */
[----:B------:R-:W-:Y:S01]  /*7a00*/  LOP3.LUT R20, R51, 0xffffe000, RZ, 0xc0, !PT ;  /* 0xffffe00033147812 */ /* 0x000fe200078ec0ff */
[C---:B------:R-:W-:Y:S01]  /*7a10*/  FFMA R29, R27.reuse, R21, R2 ;  /* 0x000000151b1d7223 */ /* 0x040fe20000000002 */
[----:B------:R-:W-:Y:S01]  /*7a20*/  LOP3.LUT R21, R38, 0xffffe000, RZ, 0xc0, !PT ;  /* 0xffffe00026157812 */ /* 0x000fe200078ec0ff */
[----:B------:R-:W-:Y:S01]  /*7a30*/  FFMA R30, R27, R26, R3 ;  /* 0x0000001a1b1e7223 */ /* 0x000fe20000000003 */
[----:B------:R-:W-:Y:S01]  /*7a40*/  LOP3.LUT R26, R37, 0xffffe000, RZ, 0xc0, !PT ;  /* 0xffffe000251a7812 */ /* 0x000fe200078ec0ff */
[----:B------:R-:W-:Y:S01]  /*7a50*/  FFMA R31, R27, R20, R7 ;  /* 0x000000141b1f7223 */ /* 0x000fe20000000007 */
[----:B------:R-:W-:Y:S01]  /*7a60*/  LOP3.LUT R20, R39, 0xffffe000, RZ, 0xc0, !PT ;  /* 0xffffe00027147812 */ /* 0x000fe200078ec0ff */
[C---:B------:R-:W-:Y:S01]  /*7a70*/  FMUL R4, R24.reuse, R8 ;  /* 0x0000000818047220 */ /* 0x040fe20000400000 */
[----:B------:R-:W-:Y:S01]  /*7a80*/  F2FP.TF32.F32.PACK_B R28, R28 ;  /* 0x0000001cff1c723e */ /* 0x000fe200024050ff */
[C---:B------:R-:W-:Y:S01]  /*7a90*/  FMUL R5, R24.reuse, R9 ;  /* 0x0000000918057220 */ /* 0x040fe20000400000 */
[----:B------:R-:W-:Y:S01]  /*7aa0*/  F2FP.TF32.F32.PACK_B R29, R29 ;  /* 0x0000001dff1d723e */ /* 0x000fe200024050ff */
[C---:B------:R-:W-:Y:S01]  /*7ab0*/  FMUL R6, R24.reuse, R10 ;  /* 0x0000000a18067220 */ /* 0x040fe20000400000 */
[----:B------:R-:W-:Y:S01]  /*7ac0*/  FMUL R11, R24, R11 ;  /* 0x0000000b180b7220 */ /* 0x000fe20000400000 */
[----:B------:R-:W-:Y:S01]  /*7ad0*/  F2FP.TF32.F32.PACK_B R30, R30 ;  /* 0x0000001eff1e723e */ /* 0x000fe200024050ff */
[C---:B------:R-:W-:Y:S01]  /*7ae0*/  FFMA R4, R27.reuse, R33, R4 ;  /* 0x000000211b047223 */ /* 0x040fe20000000004 */
[----:B------:R-:W-:Y:S01]  /*7af0*/  F2FP.TF32.F32.PACK_B R31, R31 ;  /* 0x0000001fff1f723e */ /* 0x000fe200024050ff */
[C---:B------:R-:W-:Y:S01]  /*7b00*/  FFMA R5, R27.reuse, R26, R5 ;  /* 0x0000001a1b057223 */ /* 0x040fe20000000005 */
[C---:B------:R-:W-:Y:S01]  /*7b10*/  FFMA R6, R27.reuse, R21, R6 ;  /* 0x000000151b067223 */ /* 0x040fe20000000006 */
[----:B------:R-:W-:Y:S01]  /*7b20*/  FFMA R7, R27, R20, R11 ;  /* 0x000000141b077223 */ /* 0x000fe2000000000b */
[----:B------:R-:W-:Y:S01]  /*7b30*/  LOP3.LUT R33, R40, 0xffffe000, RZ, 0xc0, !PT ;  /* 0xffffe00028217812 */ /* 0x000fe200078ec0ff */
[----:B------:R1:W-:Y:S01]  /*7b40*/  STS.128 [R82], R28 ;  /* 0x0000001c52007388 */ /* 0x0003e20000000c00 */
[----:B------:R-:W-:Y:S01]  /*7b50*/  LOP3.LUT R26, R41, 0xffffe000, RZ, 0xc0, !PT ;  /* 0xffffe000291a7812 */ /* 0x000fe200078ec0ff */
[C---:B------:R-:W-:Y:S01]  /*7b60*/  FMUL R8, R24.reuse, R12 ;  /* 0x0000000c18087220 */ /* 0x040fe20000400000 */
[----:B------:R-:W-:Y:S01]  /*7b70*/  FMUL R9, R24, R13 ;  /* 0x0000000d18097220 */ /* 0x000fe20000400000 */
[----:B------:R-:W-:Y:S01]  /*7b80*/  LOP3.LUT R21, R42, 0xffffe000, RZ, 0xc0, !PT ;  /* 0xffffe0002a157812 */ /* 0x000fe200078ec0ff */
[C---:B------:R-:W-:Y:S01]  /*7b90*/  FMUL R10, R24.reuse, R14 ;  /* 0x0000000e180a7220 */ /* 0x040fe20000400000 */
[----:B------:R-:W-:Y:S01]  /*7ba0*/  LOP3.LUT R20, R43, 0xffffe000, RZ, 0xc0, !PT ;  /* 0xffffe0002b147812 */ /* 0x000fe200078ec0ff */
[----:B------:R-:W-:Y:S01]  /*7bb0*/  FMUL R15, R24, R15 ;  /* 0x0000000f180f7220 */ /* 0x000fe20000400000 */
[----:B------:R-:W-:Y:S01]  /*7bc0*/  F2FP.TF32.F32.PACK_B R4, R4 ;  /* 0x00000004ff04723e */ /* 0x000fe200024050ff */
[C---:B------:R-:W-:Y:S01]  /*7bd0*/  FFMA R8, R27.reuse, R33, R8 ;  /* 0x000000211b087223 */ /* 0x040fe20000000008 */
[----:B------:R-:W-:Y:S01]  /*7be0*/  F2FP.TF32.F32.PACK_B R5, R5 ;  /* 0x00000005ff05723e */ /* 0x000fe200024050ff */
[C---:B------:R-:W-:Y:S01]  /*7bf0*/  FFMA R9, R27.reuse, R26, R9 ;  /* 0x0000001a1b097223 */ /* 0x040fe20000000009 */
[----:B------:R-:W-:Y:S01]  /*7c00*/  F2FP.TF32.F32.PACK_B R6, R6 ;  /* 0x00000006ff06723e */ /* 0x000fe200024050ff */
[C---:B------:R-:W-:Y:S01]  /*7c10*/  FFMA R10, R27.reuse, R21, R10 ;  /* 0x000000151b0a7223 */ /* 0x040fe2000000000a */
[----:B------:R-:W-:Y:S01]  /*7c20*/  F2FP.TF32.F32.PACK_B R7, R7 ;  /* 0x00000007ff07723e */ /* 0x000fe200024050ff */
[----:B------:R-:W-:Y:S01]  /*7c30*/  FFMA R11, R27, R20, R15 ;  /* 0x000000141b0b7223 */ /* 0x000fe2000000000f */
[----:B------:R-:W-:Y:S01]  /*7c40*/  LOP3.LUT R33, R44, 0xffffe000, RZ, 0xc0, !PT ;  /* 0xffffe0002c217812 */ /* 0x000fe200078ec0ff */
[C---:B------:R-:W-:Y:S01]  /*7c50*/  FMUL R12, R24.reuse, R16 ;  /* 0x00000010180c7220 */ /* 0x040fe20000400000 */
[----:B------:R-:W-:Y:S01]  /*7c60*/  LOP3.LUT R26, R45, 0xffffe000, RZ, 0xc0, !PT ;  /* 0xffffe0002d1a7812 */ /* 0x000fe200078ec0ff */
[----:B------:R1:W-:Y:S01]  /*7c70*/  STS.128 [R81+0x10], R4 ;  /* 0x0000100451007388 */ /* 0x0003e20000000c00 */
        /* <DEDUP_REMOVED lines=13> */
[----:B------:R-:W-:Y:S02]  /*7d50*/  F2FP.TF32.F32.PACK_B R12, R12 ;  /* 0x0000000cff0c723e */ /* 0x000fe400024050ff */
[----:B------:R-:W-:Y:S01]  /*7d60*/  F2FP.TF32.F32.PACK_B R13, R13 ;  /* 0x0000000dff0d723e */ /* 0x000fe200024050ff */
[----:B------:R1:W-:Y:S01]  /*7d70*/  STS.128 [R35+0x20], R8 ;  /* 0x0000200823007388 */ /* 0x0003e20000000c00 */
[----:B------:R-:W-:Y:S02]  /*7d80*/  F2FP.TF32.F32.PACK_B R14, R14 ;  /* 0x0000000eff0e723e */ /* 0x000fe400024050ff */
[----:B------:R-:W-:Y:S05]  /*7d90*/  F2FP.TF32.F32.PACK_B R15, R15 ;  /* 0x0000000fff0f723e */ /* 0x000fea00024050ff */
[----:B------:R1:W-:Y:S01]  /*7da0*/  STS.128 [R34+0x10], R12 ;  /* 0x0000100c22007388 */ /* 0x0003e20000000c00 */
[----:B------:R-:W-:Y:S01]  /*7db0*/  @!PT LDS RZ, [RZ] ;  /* 0x00000000fffff984 */ /* 0x000fe20000000800 */
[----:B------:R-:W-:Y:S01]  /*7dc0*/  @!PT LDS RZ, [RZ] ;  /* 0x00000000fffff984 */ /* 0x000fe20000000800 */
[----:B------:R-:W-:Y:S01]  /*7dd0*/  @!PT LDS RZ, [RZ] ;  /* 0x00000000fffff984 */ /* 0x000fe20000000800 */
[----:B------:R-:W-:Y:S01]  /*7de0*/  @!PT LDS RZ, [RZ] ;  /* 0x00000000fffff984 */ /* 0x000fe20000000800 */
[----:B------:R2:W-:Y:S07]  /*7df0*/  MEMBAR.ALL.CTA ;  /* 0x0000000000007992 */ /* 0x0005ee0000008000 */
[----:B--2---:R-:W2:Y:S02]  /*7e00*/  FENCE.VIEW.ASYNC.S ;  /* 0x00000000000073c6 */ /* 0x004ea40000000000 */
[----:B--2---:R-:W-:Y:S06]  /*7e10*/  BAR.SYNC.DEFER_BLOCKING 0x1, 0x80 ;  /* 0x0042000000007b1d */ /* 0x004fec0000010000 */
[----:B------:R-:W-:Y:S05]  /*7e20*/  @P1 BRA `(.L_x_110) ;  /* 0x0000000000381947 */ /* 0x000fea0003800000 */
[----:B------:R-:W2:Y:S01]  /*7e30*/  LDCU.64 UR8, c[0x0][0x348] ;  /* 0x00006900ff0877ac */ /* 0x000ea20008000a00 */
[----:B------:R-:W-:Y:S01]  /*7e40*/  R2UR UR6, R84 ;  /* 0x00000000540672ca */ /* 0x000fe200000e0000 */
[----:B------:R-:W-:Y:S01]  /*7e50*/  UMOV UR41, UR51 ;  /* 0x0000003300297c82 */ /* 0x000fe20008000000 */
[----:B------:R-:W-:Y:S11]  /*7e60*/  UIADD3 UR7, UPT, UPT, UR51, 0x20, URZ ;  /* 0x0000002033077890 */ /* 0x000ff6000fffe0ff */
[----:B------:R-:W-:Y:S02]  /*7e70*/  UIADD3 UR6, UPT, UPT, UR52, UR6, URZ ;  /* 0x0000000634067290 */ /* 0x000fe4000fffe0ff */
[----:B--2---:R-:W-:Y:S02]  /*7e80*/  UIADD3 UR4, UP0, UPT, UR8, 0x680, URZ ;  /* 0x0000068008047890 */ /* 0x004fe4000ff1e0ff */
[----:B------:R-:W-:Y:S02]  /*7e90*/  UIADD3 UR40, UPT, UPT, UR6, 0x200, URZ ;  /* 0x0000020006287890 */ /* 0x000fe4000fffe0ff */
[----:B------:R-:W-:Y:S02]  /*7ea0*/  UIADD3.X UR5, UPT, UPT, URZ, UR9, URZ, UP0, !UPT ;  /* 0x00000009ff057290 */ /* 0x000fe400087fe4ff */
[----:B------:R-:W-:Y:S07]  /*7eb0*/  UIADD3 UR6, UPT, UPT, UR6, 0x1200, URZ ;  /* 0x0000120006067890 */ /* 0x000fee000fffe0ff */
[----:B------:R2:W-:Y:S02]  /*7ec0*/  UTMASTG.4D [UR40], [UR4] ;  /* 0x00000028040073b5 */ /* 0x0005e40008018000 */
[----:B--2---:R-:W-:Y:S01]  /*7ed0*/  UMOV UR40, UR6 ;  /* 0x0000000600287c82 */ /* 0x004fe20008000000 */
[----:B------:R-:W-:Y:S02]  /*7ee0*/  UMOV UR41, UR7 ;  /* 0x0000000700297c82 */ /* 0x000fe40008000000 */
[----:B------:R2:W-:Y:S02]  /*7ef0*/  UTMASTG.4D [UR40], [UR4] ;  /* 0x00000028040073b5 */ /* 0x0005e40008018000 */
[----:B--2---:R0:W-:Y:S02]  /*7f00*/  UTMACMDFLUSH ;  /* 0x00000000000079b7 */ /* 0x0041e40000000000 */
.L_x_110:
[----:B------:R-:W-:Y:S05]  /*7f10*/  BSYNC.RECONVERGENT B0 ;  /* 0x0000000000007941 */ /* 0x000fea0003800200 */
.L_x_109:
[----:B------:R-:W-:Y:S01]  /*7f20*/  UIADD3 UR49, UPT, UPT, UR53, 0x1, URZ ;  /* 0x0000000135317890 */ /* 0x000fe2000fffe0ff */
[----:B------:R-:W-:Y:S01]  /*7f30*/  ISETP.NE.AND P2, PT, R77, RZ, PT ;  /* 0x000000ff4d00720c */ /* 0x000fe20003f45270 */
[----:B------:R-:W-:Y:S02]  /*7f40*/  BSSY.RECONVERGENT B0, `(.L_x_111) ;  /* 0x0000006000007945 */ /* 0x000fe40003800200 */
[----:B------:R-:W-:Y:S01]  /*7f50*/  UISETP.NE.AND UP0, UPT, UR49, 0x3, UPT ;  /* 0x000000033100788c */ /* 0x000fe2000bf05270 */
[----:B------:R-:W-:Y:S03]  /*7f60*/  ISETP.NE.U32.OR P0, PT, R76, 0x1, !P2 ;  /* 0x000000014c00780c */ /* 0x000fe60005705470 */
[----:B------:R-:W-:Y:S01]  /*7f70*/  USEL UR50, UR49, URZ, UP0 ;  /* 0x000000ff31327287 */ /* 0x000fe20008000000 */
[----:B------:R-:W-:Y:S11]  /*7f80*/  @P1 BRA `(.L_x_112) ;  /* 0x0000000000041947 */ /* 0x000ff60003800000 */
[----:B------:R-:W-:Y:S04]  /*7f90*/  DEPBAR.LE SB0, 0x1 ;  /* 0x000080400000791a */ /* 0x000fe80000000000 */
.L_x_112:
[----:B------:R-:W-:Y:S05]  /*7fa0*/  BSYNC.RECONVERGENT B0 ;  /* 0x0000000000007941 */ /* 0x000fea0003800200 */
.L_x_111:
[----:B------:R-:W-:Y:S01]  /*7fb0*/  BAR.SYNC.DEFER_BLOCKING 0x1, 0x80 ;  /* 0x0042000000007b1d */ /* 0x000fe20000010000 */
[----:B------:R-:W-:Y:S01]  /*7fc0*/  LEA R3, R86, UR52, 0x3 ;  /* 0x0000003456037c11 */ /* 0x000fe2000f8e18ff */
[----:B------:R-:W-:Y:S01]  /*7fd0*/  UISETP.NE.AND UP0, UPT, UR56, URZ, UPT ;  /* 0x000000ff3800728c */ /* 0x000fe2000bf05270 */
[----:B-1----:R-:W-:Y:S08]  /*7fe0*/  @P0 SHF.L.U32 R4, R32, 0x1f, RZ ;  /* 0x0000001f20040819 */ /* 0x002ff000000006ff */
[----:B------:R-:W-:Y:S05]  /*7ff0*/  BRA.U !UP0, `(.L_x_113) ;  /* 0x0000000108287547 */ /* 0x000fea000b800000 */
[----:B------:R-:W1:Y:S01]  /*8000*/  S2R R0, SR_CgaCtaId ;  /* 0x0000000000007919 */ /* 0x000e620000008800 */
[----:B------:R-:W-:Y:S01]  /*8010*/  ISETP.NE.U32.OR P1, PT, R76, 0x1, !P2 ;  /* 0x000000014c00780c */ /* 0x000fe20005725470 */
[----:B------:R-:W-:Y:S01]  /*8020*/  IMAD.U32 R2, RZ, RZ, UR54 ;  /* 0x00000036ff027e24 */ /* 0x000fe2000f8e00ff */
[----:B------:R-:W-:Y:S04]  /*8030*/  UIADD3 UR4, UPT, UPT, UR54, 0x1, URZ ;  /* 0x0000000136047890 */ /* 0x000fe8000fffe0ff */
[----:B------:R-:W-:Y:S04]  /*8040*/  UISETP.NE.AND UP0, UPT, UR4, 0x3, UPT ;  /* 0x000000030400788c */ /* 0x000fe8000bf05270 */
[----:B------:R-:W-:Y:S03]  /*8050*/  USEL UR54, UR4, URZ, UP0 ;  /* 0x000000ff04367287 */ /* 0x000fe60008000000 */
[----:B------:R-:W-:Y:S05]  /*8060*/  @P1 LEA R2, R2, UR52, 0x3 ;  /* 0x0000003402021c11 */ /* 0x000fea000f8e18ff */
[----:B------:R-:W-:Y:S05]  /*8070*/  @P1 VIADD R5, R2, 0x98 ;  /* 0x0000009802051836 */ /* 0x000fea0000000000 */
[----:B-1----:R-:W-:Y:S04]  /*8080*/  @P1 PRMT R0, R0, 0x654, R5 ;  /* 0x0000065400001816 */ /* 0x002fe80000000005 */
[----:B------:R1:W-:Y:S03]  /*8090*/  @P1 SYNCS.ARRIVE.TRANS64.RED.A1T0 RZ, [R0+URZ], RZ ;  /* 0x000000ff00ff19a7 */ /* 0x0003e600081004ff */
.L_x_113:
[----:B------:R-:W2:Y:S01]  /*80a0*/  @P0 SYNCS.PHASECHK.TRANS64.TRYWAIT P1, [R3+URZ+0x80], R4 ;  /* 0x00008004030005a7 */ /* 0x000ea200080211ff */
[----:B------:R-:W-:Y:S01]  /*80b0*/  BSSY B1, `(.L_x_114) ;  /* 0x0000013000017945 */ /* 0x000fe20003800000 */
[----:B--2---:R-:W-:Y:S03]  /*80c0*/  @P0 SEL R83, RZ, 0x1, !P1 ;  /* 0x00000001ff530807 */ /* 0x004fe60004800000 */
[----:B------:R-:W-:Y:S05]  /*80d0*/  @!P0 BRA `(.L_x_115) ;  /* 0x0000000000408947 */ /* 0x000fea0003800000 */
[----:B------:R-:W-:Y:S01]  /*80e0*/  ISETP.NE.U32.AND P0, PT, R85, 0x1, PT ;  /* 0x000000015500780c */ /* 0x000fe20003f05070 */
[----:B------:R-:W-:Y:S01]  /*80f0*/  BSSY B0, `(.L_x_116) ;  /* 0x000000a000007945 */ /* 0x000fe20003800000 */
[----:B------:R-:W-:Y:S11]  /*8100*/  ISETP.NE.AND P1, PT, R83, RZ, PT ;  /* 0x000000ff5300720c */ /* 0x000ff60003f25270 */
[----:B------:R-:W-:Y:S04]  /*8110*/  @P0 IMAD R86, R86, 0x2000, R71 ;  /* 0x0000200056560824 */ /* 0x000fe800078e0247 */
[----:B------:R-:W-:Y:S01]  /*8120*/  @P0 IMAD.IADD R5, R80, 0x1, R86 ;  /* 0x0000000150050824 */ /* 0x000fe200078e0256 */
[----:B------:R-:W-:Y:S03]  /*8130*/  @P0 IADD3 R2, PT, PT, R79, R86, RZ ;  /* 0x000000564f020210 */ /* 0x000fe60007ffe0ff */
[----:B-1----:R-:W-:Y:S01]  /*8140*/  @P0 IMAD.IADD R0, R70, 0x1, R5 ;  /* 0x0000000146000824 */ /* 0x002fe200078e0205 */
[----:B------:R-:W-:Y:S06]  /*8150*/  @P1 BRA `(.L_x_117) ;  /* 0x00000000000c1947 */ /* 0x000fec0003800000 */
[----:B------:R-:W-:Y:S04]  /*8160*/  SHF.L.U32 R32, R32, 0x1f, RZ ;  /* 0x0000001f20207819 */ /* 0x000fe800000006ff */
[----:B------:R-:W1:Y:S02]  /*8170*/  SYNCS.PHASECHK.TRANS64.TRYWAIT P1, [R3+URZ+0x80], R32 ;  /* 0x00008020030075a7 */ /* 0x000e6400080211ff */
[----:B-1----:R-:W-:Y:S05]  /*8180*/  @!P1 BRA `(.L_x_118) ;  /* 0x0000001400cc9947 */ /* 0x002fea0003800000 */
.L_x_117:
[----:B------:R-:W-:Y:S05]  /*8190*/  BSYNC B0 ;  /* 0x0000000000007941 */ /* 0x000fea0003800000 */
.L_x_116:
[----:B------:R2:W4:Y:S04]  /*81a0*/  @P0 LDS.128 R48, [R86] ;  /* 0x0000000056300984 */ /* 0x0005280000000c00 */
[----:B------:R2:W1:Y:S04]  /*81b0*/  @P0 LDS.128 R40, [R2+0x20] ;  /* 0x0000200002280984 */ /* 0x0004680000000c00 */
[----:B------:R2:W1:Y:S04]  /*81c0*/  @P0 LDS.128 R36, [R5+0x10] ;  /* 0x0000100005240984 */ /* 0x0004680000000c00 */
[----:B------:R2:W1:Y:S02]  /*81d0*/  @P0 LDS.128 R44, [R0+0x10] ;  /* 0x00001000002c0984 */ /* 0x0004640000000c00 */
.L_x_115:
[----:B------:R-:W-:Y:S05]  /*81e0*/  BSYNC B1 ;  /* 0x0000000000017941 */ /* 0x000fea0003800000 */
.L_x_114:
[----:B-12---:R-:W-:Y:S05]  /*81f0*/  VIADD R0, R25, 0x10 ;  /* 0x0000001019007836 */ /* 0x006fea0000000000 */
[----:B------:R-:W-:Y:S04]  /*8200*/  SHF.R.U32.HI R0, RZ, 0x15, R0 ;  /* 0x00000015ff007819 */ /* 0x000fe80000011600 */
[----:B------:R-:W-:Y:S11]  /*8210*/  LOP3.LUT P0, RZ, R0, 0x3, R61, 0x48, !PT ;  /* 0x0000000300ff7812 */ /* 0x000ff6000780483d */
[----:B------:R-:W-:Y:S02]  /*8220*/  @!UPT UIADD3 URZ, UPT, UPT, URZ, URZ, URZ ;  /* 0x000000fffffff290 */ /* 0x000fe4000fffe0ff */
[----:B------:R-:W-:Y:S05]  /*8230*/  @!P0 BRA `(.L_x_119) ;  /* 0x0000000000408947 */ /* 0x000fea0003800000 */
[----:B------:R-:W1:Y:S01]  /*8240*/  LDCU.64 UR8, c[0x4][0x70] ;  /* 0x01000e00ff0877ac */ /* 0x000e620008000a00 */
[----:B------:R-:W-:Y:S01]  /*8250*/  MOV R3, 0x0 ;  /* 0x0000000000037802 */ /* 0x000fe20000000f00 */
[----:B------:R-:W-:Y:S02]  /*8260*/  HFMA2 R12, -RZ, RZ, 0, 5.9604644775390625e-08 ;  /* 0x00000001ff0c7431 */ /* 0x000fe400000001ff */
[----:B------:R-:W-:Y:S02]  /*8270*/  IMAD.MOV.U32 R8, RZ, RZ, 0x192 ;  /* 0x00000192ff087424 */ /* 0x000fe400078e00ff */
[----:B------:R-:W-:Y:S01]  /*8280*/  IMAD.MOV.U32 R13, RZ, RZ, RZ ;  /* 0x000000ffff0d7224 */ /* 0x000fe200078e00ff */
[----:B------:R-:W2:Y:S01]  /*8290*/  LDCU.64 UR6, c[0x4][0x78] ;  /* 0x01000f00ff0677ac */ /* 0x000ea20008000a00 */
[----:B------:R-:W3:Y:S01]  /*82a0*/  LDC.64 R2, c[0x4][R3] ;  /* 0x0100000003027b82 */ /* 0x000ee20000000a00 */
[----:B------:R-:W5:Y:S01]  /*82b0*/  LDCU.64 UR4, c[0x4][0x10] ;  /* 0x01000200ff0477ac */ /* 0x000f620008000a00 */
[----:B-1----:R-:W-:Y:S01]  /*82c0*/  MOV R5, UR9 ;  /* 0x0000000900057c02 */ /* 0x002fe20008000f00 */
[----:B------:R-:W-:Y:S01]  /*82d0*/  IMAD.U32 R4, RZ, RZ, UR8 ;  /* 0x00000008ff047e24 */ /* 0x000fe2000f8e00ff */
[----:B--2---:R-:W-:Y:S01]  /*82e0*/  MOV R7, UR7 ;  /* 0x0000000700077c02 */ /* 0x004fe20008000f00 */
[----:B------:R-:W-:Y:S01]  /*82f0*/  IMAD.U32 R6, RZ, RZ, UR6 ;  /* 0x00000006ff067e24 */ /* 0x000fe2000f8e00ff */
[----:B-----5:R-:W-:Y:S01]  /*8300*/  MOV R11, UR5 ;  /* 0x00000005000b7c02 */ /* 0x020fe20008000f00 */
[----:B------:R-:W-:Y:S02]  /*8310*/  IMAD.U32 R10, RZ, RZ, UR4 ;  /* 0x00000004ff0a7e24 */ /* 0x000fe4000f8e00ff */
[----:B------:R-:W-:Y:S07]  /*8320*/  LEPC R20, `(.L_x_119) ;  /* 0x000000001014794e */ /* 0x000fee0000000000 */
[----:B---34-:R-:W-:Y:S05]  /*8330*/  CALL.ABS.NOINC R2 ;  /* 0x0000000002007343 */ /* 0x018fea0003c00000 */
.L_x_119:
[----:B------:R-:W-:Y:S01]  /*8340*/  ISETP.NE.AND P0, PT, R72, RZ, PT ;  /* 0x000000ff4800720c */ /* 0x000fe20003f05270 */
[----:B------:R-:W-:Y:S05]  /*8350*/  WARPSYNC.ALL ;  /* 0x0000000000007948 */ /* 0x000fea0003800000 */
[----:B------:R-:W-:Y:S01]  /*8360*/  R2UR UR4, R25 ;  /* 0x00000000190472ca */ /* 0x000fe200000e0000 */
[----:B------:R-:W-:Y:S01]  /*8370*/  USHF.L.U32 UR6, UR50, 0xd, URZ ;  /* 0x0000000d32067899 */ /* 0x000fe200080006ff */
[----:B----4-:R-:W-:Y:S01]  /*8380*/  LOP3.LUT R20, R48, 0xffffe000, RZ, 0xc0, !PT ;  /* 0xffffe00030147812 */ /* 0x010fe200078ec0ff */
[----:B------:R-:W-:Y:S01]  /*8390*/  BSSY.RECONVERGENT B0, `(.L_x_120) ;  /* 0x0000062000007945 */ /* 0x000fe20003800200 */
[----:B------:R-:W-:Y:S02]  /*83a0*/  LOP3.LUT R21, R49, 0xffffe000, RZ, 0xc0, !PT ;  /* 0xffffe00031157812 */ /* 0x000fe400078ec0ff */
[----:B------:R-:W-:Y:S01]  /*83b0*/  LOP3.LUT R26, R50, 0xffffe000, RZ, 0xc0, !PT ;  /* 0xffffe000321a7812 */ /* 0x000fe200078ec0ff */
[----:B---3--:R-:W-:Y:S01]  /*83c0*/  VIADD R82, R71, UR6 ;  /* 0x0000000647527c36 */ /* 0x008fe20008000000 */
[----:B------:R-:W-:Y:S02]  /*83d0*/  LOP3.LUT R32, R51, 0xffffe000, RZ, 0xc0, !PT ;  /* 0xffffe00033207812 */ /* 0x000fe400078ec0ff */
[----:B------:R-:W-:Y:S01]  /*83e0*/  LOP3.LUT R33, R36, 0xffffe000, RZ, 0xc0, !PT ;  /* 0xffffe00024217812 */ /* 0x000fe200078ec0ff */
[----:B------:R-:W-:Y:S01]  /*83f0*/  IMAD.IADD R79, R79, 0x1, R82 ;  /* 0x000000014f4f7824 */ /* 0x000fe200078e0252 */
[----:B------:R-:W-:Y:S01]  /*8400*/  LOP3.LUT R34, R37, 0xffffe000, RZ, 0xc0, !PT ;  /* 0xffffe00025227812 */ /* 0x000fe200078ec0ff */
[----:B------:R-:W1:Y:S01]  /*8410*/  LDTM.x16 R4, tmem[UR4+0x10] ;  /* 0x00001004000479ee */ /* 0x000e620008240000 */
[----:B------:R-:W-:Y:S01]  /*8420*/  LOP3.LUT R35, R38, 0xffffe000, RZ, 0xc0, !PT ;  /* 0xffffe00026237812 */ /* 0x000fe200078ec0ff */
[----:B------:R-:W-:Y:S01]  /*8430*/  NOP ;  /* 0x0000000000007918 */ /* 0x000fe20000000000 */
[----:B------:R-:W-:Y:S02]  /*8440*/  IADD3 R78, PT, PT, R78, 0xe0, RZ ;  /* 0x000000e04e4e7810 */ /* 0x000fe40007ffe0ff */
[----:B------:R-:W-:Y:S02]  /*8450*/  LOP3.LUT R36, R39, 0xffffe000, RZ, 0xc0, !PT ;  /* 0xffffe00027247812 */ /* 0x000fe400078ec0ff */
[----:B------:R-:W-:Y:S02]  /*8460*/  IADD3 R81, PT, PT, R80, R82, RZ ;  /* 0x0000005250517210 */ /* 0x000fe40007ffe0ff */
[----:B------:R-:W-:Y:S02]  /*8470*/  LOP3.LUT R80, R78, 0xfefffff8, RZ, 0xc0, !PT ;  /* 0xfefffff84e507812 */ /* 0x000fe400078ec0ff */
[----:B------:R-:W-:Y:S01]  /*8480*/  LOP3.LUT R37, R40, 0xffffe000, RZ, 0xc0, !PT ;  /* 0xffffe00028257812 */ /* 0x000fe200078ec0ff */
[----:B------:R-:W-:Y:S01]  /*8490*/  IMAD.IADD R78, R70, 0x1, R81 ;  /* 0x00000001464e7824 */ /* 0x000fe200078e0251 */
[----:B------:R-:W-:Y:S01]  /*84a0*/  LOP3.LUT R38, R41, 0xffffe000, RZ, 0xc0, !PT ;  /* 0xffffe00029267812 */ /* 0x000fe200078ec0ff */
[----:B-1----:R1:W-:Y:S01]  /*84b0*/  SYNCS.ARRIVE.TRANS64.RED.A1T0 RZ, [R80+URZ], RZ ;  /* 0x000000ff50ff79a7 */ /* 0x0023e200081004ff */
[----:B------:R-:W-:Y:S02]  /*84c0*/  LOP3.LUT R39, R42, 0xffffe000, RZ, 0xc0, !PT ;  /* 0xffffe0002a277812 */ /* 0x000fe400078ec0ff */
[----:B------:R-:W-:Y:S02]  /*84d0*/  LOP3.LUT R40, R43, 0xffffe000, RZ, 0xc0, !PT ;  /* 0xffffe0002b287812 */ /* 0x000fe400078ec0ff */
[----:B------:R-:W-:Y:S02]  /*84e0*/  LOP3.LUT R41, R44, 0xffffe000, RZ, 0xc0, !PT ;  /* 0xffffe0002c297812 */ /* 0x000fe400078ec0ff */
[----:B------:R-:W-:Y:S02]  /*84f0*/  LOP3.LUT R42, R45, 0xffffe000, RZ, 0xc0, !PT ;  /* 0xffffe0002d2a7812 */ /* 0x000fe400078ec0ff */
[----:B------:R-:W-:Y:S01]  /*8500*/  LOP3.LUT R43, R46, 0xffffe000, RZ, 0xc0, !PT ;  /* 0xffffe0002e2b7812 */ /* 0x000fe200078ec0ff */
[C---:B------:R-:W-:Y:S01]  /*8510*/  FMUL R0, R24.reuse, R4 ;  /* 0x0000000418007220 */ /* 0x040fe20000400000 */
[C---:B------:R-:W-:Y:S01]  /*8520*/  FMUL R2, R24.reuse, R5 ;  /* 0x0000000518027220 */ /* 0x040fe20000400000 */
[C---:B------:R-:W-:Y:S01]  /*8530*/  FMUL R3, R24.reuse, R6 ;  /* 0x0000000618037220 */ /* 0x040fe20000400000 */
[C---:B------:R-:W-:Y:S01]  /*8540*/  FMUL R7, R24.reuse, R7 ;  /* 0x0000000718077220 */ /* 0x040fe20000400000 */
[C---:B------:R-:W-:Y:S01]  /*8550*/  FFMA R28, R27.reuse, R20, R0 ;  /* 0x000000141b1c7223 */ /* 0x040fe20000000000 */
[C---:B------:R-:W-:Y:S01]  /*8560*/  FFMA R29, R27.reuse, R21, R2 ;  /* 0x000000151b1d7223 */ /* 0x040fe20000000002 */
[C---:B------:R-:W-:Y:S01]  /*8570*/  FFMA R30, R27.reuse, R26, R3 ;  /* 0x0000001a1b1e7223 */ /* 0x040fe20000000003 */
[C---:B------:R-:W-:Y:S01]  /*8580*/  FFMA R31, R27.reuse, R32, R7 ;  /* 0x000000201b1f7223 */ /* 0x040fe20000000007 */
[C---:B------:R-:W-:Y:S01]  /*8590*/  FMUL R4, R24.reuse, R8 ;  /* 0x0000000818047220 */ /* 0x040fe20000400000 */
[C---:B------:R-:W-:Y:S01]  /*85a0*/  FMUL R5, R24.reuse, R9 ;  /* 0x0000000918057220 */ /* 0x040fe20000400000 */
[C---:B------:R-:W-:Y:S01]  /*85b0*/  FMUL R6, R24.reuse, R10 ;  /* 0x0000000a18067220 */ /* 0x040fe20000400000 */
[C---:B------:R-:W-:Y:S01]  /*85c0*/  FMUL R11, R24.reuse, R11 ;  /* 0x0000000b180b7220 */ /* 0x040fe20000400000 */
[----:B------:R-:W-:Y:S01]  /*85d0*/  F2FP.TF32.F32.PACK_B R28, R28 ;  /* 0x0000001cff1c723e */ /* 0x000fe200024050ff */
[C---:B------:R-:W-:Y:S01]  /*85e0*/  FFMA R4, R27.reuse, R33, R4 ;  /* 0x000000211b047223 */ /* 0x040fe20000000004 */
[----:B------:R-:W-:Y:S01]  /*85f0*/  F2FP.TF32.F32.PACK_B R29, R29 ;  /* 0x0000001dff1d723e */ /* 0x000fe200024050ff */
[C---:B------:R-:W-:Y:S01]  /*8600*/  FFMA R5, R27.reuse, R34, R5 ;  /* 0x000000221b057223 */ /* 0x040fe20000000005 */
[----:B------:R-:W-:Y:S01]  /*8610*/  F2FP.TF32.F32.PACK_B R30, R30 ;  /* 0x0000001eff1e723e */ /* 0x000fe200024050ff */
[C---:B------:R-:W-:Y:S01]  /*8620*/  FFMA R6, R27.reuse, R35, R6 ;  /* 0x000000231b067223 */ /* 0x040fe20000000006 */
[----:B------:R-:W-:Y:S01]  /*8630*/  F2FP.TF32.F32.PACK_B R31, R31 ;  /* 0x0000001fff1f723e */ /* 0x000fe200024050ff */
[C---:B------:R-:W-:Y:S01]  /*8640*/  FFMA R7, R27.reuse, R36, R11 ;  /* 0x000000241b077223 */ /* 0x040fe2000000000b */
[C---:B------:R-:W-:Y:S01]  /*8650*/  FMUL R8, R24.reuse, R12 ;  /* 0x0000000c18087220 */ /* 0x040fe20000400000 */
[----:B------:R-:W-:Y:S01]  /*8660*/  F2FP.TF32.F32.PACK_B R4, R4 ;  /* 0x00000004ff04723e */ /* 0x000fe200024050ff */
[C---:B------:R-:W-:Y:S01]  /*8670*/  FMUL R9, R24.reuse, R13 ;  /* 0x0000000d18097220 */ /* 0x040fe20000400000 */
[----:B------:R1:W-:Y:S01]  /*8680*/  STS.128 [R71+UR6], R28 ;  /* 0x0000001c47007988 */ /* 0x0003e20008000c06 */
        /* <DEDUP_REMOVED lines=8> */
[----:B------:R-:W-:Y:S01]  /*8710*/  FFMA R11, R27, R40, R15 ;  /* 0x000000281b0b7223 */ /* 0x000fe2000000000f */
[C---:B------:R-:W-:Y:S01]  /*8720*/  FMUL R12, R24.reuse, R16 ;  /* 0x00000010180c7220 */ /* 0x040fe20000400000 */
[----:B------:R-:W-:Y:S01]  /*8730*/  F2FP.TF32.F32.PACK_B R8, R8 ;  /* 0x00000008ff08723e */ /* 0x000fe200024050ff */
[----:B------:R1:W-:Y:S01]  /*8740*/  STS.128 [R81+0x10], R4 ;  /* 0x0000100451007388 */ /* 0x0003e20000000c00 */
[C---:B------:R-:W-:Y:S01]  /*8750*/  FMUL R13, R24.reuse, R17 ;  /* 0x00000011180d7220 */ /* 0x040fe20000400000 */
[----:B------:R-:W-:Y:S01]  /*8760*/  LOP3.LUT R44, R47, 0xffffe000, RZ, 0xc0, !PT ;  /* 0xffffe0002f2c7812 */ /* 0x000fe200078ec0ff */
[C---:B------:R-:W-:Y:S01]  /*8770*/  FMUL R14, R24.reuse, R18 ;  /* 0x00000012180e7220 */ /* 0x040fe20000400000 */
[----:B------:R-:W-:Y:S01]  /*8780*/  FMUL R19, R24, R19 ;  /* 0x0000001318137220 */ /* 0x000fe20000400000 */
[----:B------:R-:W-:Y:S01]  /*8790*/  F2FP.TF32.F32.PACK_B R9, R9 ;  /* 0x00000009ff09723e */ /* 0x000fe200024050ff */
[C---:B------:R-:W-:Y:S01]  /*87a0*/  FFMA R12, R27.reuse, R41, R12 ;  /* 0x000000291b0c7223 */ /* 0x040fe2000000000c */
[----:B------:R-:W-:Y:S01]  /*87b0*/  F2FP.TF32.F32.PACK_B R10, R10 ;  /* 0x0000000aff0a723e */ /* 0x000fe200024050ff */
[C---:B------:R-:W-:Y:S01]  /*87c0*/  FFMA R13, R27.reuse, R42, R13 ;  /* 0x0000002a1b0d7223 */ /* 0x040fe2000000000d */
[----:B------:R-:W-:Y:S01]  /*87d0*/  F2FP.TF32.F32.PACK_B R11, R11 ;  /* 0x0000000bff0b723e */ /* 0x000fe200024050ff */
[C---:B------:R-:W-:Y:S01]  /*87e0*/  FFMA R14, R27.reuse, R43, R14 ;  /* 0x0000002b1b0e7223 */ /* 0x040fe2000000000e */
[----:B------:R-:W-:Y:S01]  /*87f0*/  FFMA R15, R27, R44, R19 ;  /* 0x0000002c1b0f7223 */ /* 0x000fe20000000013 */
[----:B------:R-:W-:Y:S02]  /*8800*/  F2FP.TF32.F32.PACK_B R12, R12 ;  /* 0x0000000cff0c723e */ /* 0x000fe400024050ff */
[----:B------:R1:W-:Y:S01]  /*8810*/  STS.128 [R79+0x20], R8 ;  /* 0x000020084f007388 */ /* 0x0003e20000000c00 */
[----:B------:R-:W-:Y:S02]  /*8820*/  F2FP.TF32.F32.PACK_B R13, R13 ;  /* 0x0000000dff0d723e */ /* 0x000fe400024050ff */
        /* <DEDUP_REMOVED lines=12> */
[----:B------:R-:W-:Y:S02]  /*88f0*/  UIADD3 UR7, UPT, UPT, UR52, UR6, URZ ;  /* 0x0000000634077290 */ /* 0x000fe4000fffe0ff */
[----:B------:R-:W-:Y:S02]  /*8900*/  UIADD3 UR41, UPT, UPT, UR51, 0x10, URZ ;  /* 0x0000001033297890 */ /* 0x000fe4000fffe0ff */
[----:B------:R-:W-:Y:S02]  /*8910*/  UIADD3 UR40, UPT, UPT, UR7, 0x200, URZ ;  /* 0x0000020007287890 */ /* 0x000fe4000fffe0ff */
[----:B------:R-:W-:Y:S02]  /*8920*/  UIADD3 UR7, UPT, UPT, UR7, 0x1200, URZ ;  /* 0x0000120007077890 */ /* 0x000fe4000fffe0ff */
[----:B--2---:R-:W-:Y:S02]  /*8930*/  UIADD3 UR4, UP0, UPT, UR8, 0x680, URZ ;  /* 0x0000068008047890 */ /* 0x004fe4000ff1e0ff */
[----:B------:R-:W-:Y:S02]  /*8940*/  UIADD3 UR8, UPT, UPT, UR51, 0x30, URZ ;  /* 0x0000003033087890 */ /* 0x000fe4000fffe0ff */
[----:B------:R-:W-:Y:S09]  /*8950*/  UIADD3.X UR5, UPT, UPT, URZ, UR9, URZ, UP0, !UPT ;  /* 0x00000009ff057290 */ /* 0x000ff200087fe4ff */
[----:B------:R2:W-:Y:S02]  /*8960*/  UTMASTG.4D [UR40], [UR4] ;  /* 0x00000028040073b5 */ /* 0x0005e40008018000 */
[----:B--2---:R-:W-:Y:S01]  /*8970*/  UMOV UR40, UR7 ;  /* 0x0000000700287c82 */ /* 0x004fe20008000000 */
[----:B------:R-:W-:Y:S02]  /*8980*/  UMOV UR41, UR8 ;  /* 0x0000000800297c82 */ /* 0x000fe40008000000 */
[----:B------:R2:W-:Y:S02]  /*8990*/  UTMASTG.4D [UR40], [UR4] ;  /* 0x00000028040073b5 */ /* 0x0005e40008018000 */
[----:B--2---:R0:W-:Y:S02]  /*89a0*/  UTMACMDFLUSH ;  /* 0x00000000000079b7 */ /* 0x0041e40000000000 */
.L_x_121:
[----:B------:R-:W-:Y:S05]  /*89b0*/  BSYNC.RECONVERGENT B0 ;  /* 0x0000000000007941 */ /* 0x000fea0003800200 */
.L_x_120:
[----:B------:R-:W-:Y:S01]  /*89c0*/  UIADD3 UR4, UPT, UPT, UR50, 0x1, URZ ;  /* 0x0000000132047890 */ /* 0x000fe2000fffe0ff */
[----:B------:R-:W-:Y:S03]  /*89d0*/  BSSY.RECONVERGENT B0, `(.L_x_122) ;  /* 0x0000008000007945 */ /* 0x000fe60003800200 */
[----:B------:R-:W-:Y:S04]  /*89e0*/  UISETP.NE.AND UP0, UPT, UR4, 0x3, UPT ;  /* 0x000000030400788c */ /* 0x000fe8000bf05270 */
[----:B------:R-:W-:Y:S02]  /*89f0*/  UISETP.EQ.XOR UP1, UPT, UR49, 0x3, !UP0 ;  /* 0x000000033100788c */ /* 0x000fe4000c722a70 */
[----:B------:R-:W-:Y:S02]  /*8a00*/  USEL UR53, UR4, URZ, UP0 ;  /* 0x000000ff04357287 */ /* 0x000fe40008000000 */
[----:B------:R-:W-:Y:S04]  /*8a10*/  USEL UR5, URZ, 0x1, !UP1 ;  /* 0x00000001ff057887 */ /* 0x000fe8000c800000 */
[----:B------:R-:W-:Y:S01]  /*8a20*/  ULOP3.LUT UR57, UR57, UR5, URZ, 0x3c, !UPT ;  /* 0x0000000539397292 */ /* 0x000fe2000f8e3cff */
[----:B------:R-:W-:Y:S11]  /*8a30*/  @P0 BRA `(.L_x_123) ;  /* 0x0000000000040947 */ /* 0x000ff60003800000 */
[----:B------:R-:W-:Y:S04]  /*8a40*/  DEPBAR.LE SB0, 0x1 ;  /* 0x000080400000791a */ /* 0x000fe80000000000 */
.L_x_123:
[----:B------:R-:W-:Y:S05]  /*8a50*/  BSYNC.RECONVERGENT B0 ;  /* 0x0000000000007941 */ /* 0x000fea0003800200 */
.L_x_122:
[----:B------:R-:W-:Y:S01]  /*8a60*/  BAR.SYNC.DEFER_BLOCKING 0x1, 0x80 ;  /* 0x0042000000007b1d */ /* 0x000fe20000010000 */
[----:B------:R-:W-:Y:S01]  /*8a70*/  UISETP.NE.AND UP0, UPT, UR56, -0x2, UPT ;  /* 0xfffffffe3800788c */ /* 0x000fe2000bf05270 */
[----:B------:R-:W-:Y:S08]  /*8a80*/  IADD3 R0, PT, PT, R22, 0x1, RZ ;  /* 0x0000000116007810 */ /* 0x000ff00007ffe0ff */
[----:B------:R-:W-:Y:S05]  /*8a90*/  BRA.U !UP0, `(.L_x_124) ;  /* 0x00000001082c7547 */ /* 0x000fea000b800000 */
[----:B------:R-:W2:Y:S01]  /*8aa0*/  S2R R2, SR_CgaCtaId ;  /* 0x0000000000027919 */ /* 0x000ea20000008800 */
[----:B------:R-:W-:Y:S01]  /*8ab0*/  ISETP.NE.AND P0, PT, R77, RZ, PT ;  /* 0x000000ff4d00720c */ /* 0x000fe20003f05270 */
[----:B------:R-:W-:Y:S01]  /*8ac0*/  IMAD.U32 R3, RZ, RZ, UR54 ;  /* 0x00000036ff037e24 */ /* 0x000fe2000f8e00ff */
[----:B------:R-:W-:Y:S02]  /*8ad0*/  UIADD3 UR4, UPT, UPT, UR54, 0x1, URZ ;  /* 0x0000000136047890 */ /* 0x000fe4000fffe0ff */
[----:B------:R-:W-:Y:S02]  /*8ae0*/  ISETP.NE.U32.OR P0, PT, R76, 0x1, !P0 ;  /* 0x000000014c00780c */ /* 0x000fe40004705470 */
[----:B------:R-:W-:Y:S04]  /*8af0*/  UISETP.NE.AND UP0, UPT, UR4, 0x3, UPT ;  /* 0x000000030400788c */ /* 0x000fe8000bf05270 */
[----:B------:R-:W-:Y:S07]  /*8b00*/  USEL UR54, UR4, URZ, UP0 ;  /* 0x000000ff04367287 */ /* 0x000fee0008000000 */
[----:B------:R-:W-:Y:S05]  /*8b10*/  @P0 LEA R3, R3, UR52, 0x3 ;  /* 0x0000003403030c11 */ /* 0x000fea000f8e18ff */
[----:B------:R-:W-:Y:S05]  /*8b20*/  @P0 VIADD R3, R3, 0x98 ;  /* 0x0000009803030836 */ /* 0x000fea0000000000 */
[----:B--2---:R-:W-:Y:S04]  /*8b30*/  @P0 PRMT R2, R2, 0x654, R3 ;  /* 0x0000065402020816 */ /* 0x004fe80000000003 */
[----:B------:R2:W-:Y:S03]  /*8b40*/  @P0 SYNCS.ARRIVE.TRANS64.RED.A1T0 RZ, [R2+URZ], RZ ;  /* 0x000000ff02ff09a7 */ /* 0x0005e600081004ff */
.L_x_124:
[----:B------:R-:W-:Y:S01]  /*8b50*/  R2UR UR5, R63 ;  /* 0x000000003f0572ca */ /* 0x000fe200000e0000 */
[----:B------:R-:W-:Y:S01]  /*8b60*/  UIADD3 UR56, UPT, UPT, UR56, 0x2, URZ ;  /* 0x0000000238387890 */ /* 0x000fe2000fffe0ff */
[----:B------:R-:W-:Y:S02]  /*8b70*/  R2UR UR4, R64 ;  /* 0x00000000400472ca */ /* 0x000fe400000e0000 */
[----:B------:R-:W-:Y:S02]  /*8b80*/  LOP3.LUT P0, RZ, R58, 0x1, RZ, 0xc0, !PT ;  /* 0x000000013aff7812 */ /* 0x000fe4000780c0ff */
[----:B------:R-:W-:Y:S02]  /*8b90*/  R2UR UR49, R74 ;  /* 0x000000004a3172ca */ /* 0x000fe400000e0000 */
[----:B------:R-:W-:Y:S02]  /*8ba0*/  ISETP.NE.AND P1, PT, R0, 0x2, PT ;  /* 0x000000020000780c */ /* 0x000fe40003f25270 */
[----:B------:R-:W-:Y:S02]  /*8bb0*/  LOP3.LUT R68, R68, 0x1, RZ, 0x3c, !PT ;  /* 0x0000000144447812 */ /* 0x000fe400078e3cff */
[----:B--2---:R-:W-:Y:S01]  /*8bc0*/  SEL R2, RZ, 0x1, P1 ;  /* 0x00000001ff027807 */ /* 0x004fe20000800000 */
[----:B------:R-:W-:Y:S01]  /*8bd0*/  UIADD3 UR19, UPT, UPT, UR36, UR5, URZ ;  /* 0x0000000524137290 */ /* 0x000fe2000fffe0ff */
[----:B------:R-:W-:Y:S01]  /*8be0*/  SEL R22, R0, RZ, P1 ;  /* 0x000000ff00167207 */ /* 0x000fe20000800000 */
[----:B------:R-:W-:Y:S01]  /*8bf0*/  UIADD3 UR21, UPT, UPT, UR37, UR4, URZ ;  /* 0x0000000425157290 */ /* 0x000fe2000fffe0ff */
[----:B------:R-:W-:Y:S01]  /*8c00*/  LOP3.LUT R69, R69, R2, RZ, 0x3c, !PT ;  /* 0x0000000245457212 */ /* 0x000fe200078e3cff */
[----:B------:R-:W-:Y:S10]  /*8c10*/  @P0 BRA `(.L_x_125) ;  /* 0xffffffd800000947 */ /* 0x000ff4000383ffff */
[----:B------:R-:W-:-:S13]  /*8c20*/  R2UR UR4, R65 ;  /* 0x00000000410472ca */ /* 0x000fda00000e0000 */
[----:B------:R-:W-:-:S09]  /*8c30*/  UISETP.NE.AND UP0, UPT, UR4, URZ, UPT ;  /* 0x000000ff0400728c */ /* 0x000fd2000bf05270 */
[----:B------:R-:W-:Y:S05]  /*8c40*/  BRA.U !UP0, `(.L_x_126) ;  /* 0x0000000108487547 */ /* 0x000fea000b800000 */
[----:B------:R-:W2:Y:S02]  /*8c50*/  LDCU.64 UR4, c[0x0][0x890] ;  /* 0x00011200ff0477ac */ /* 0x000ea40008000a00 */
[----:B--2---:R-:W-:-:S04]  /*8c60*/  UISETP.NE.U32.AND UP0, UPT, UR4, URZ, UPT ;  /* 0x000000ff0400728c */ /* 0x004fc8000bf05070 */
[----:B------:R-:W-:-:S09]  /*8c70*/  UISETP.NE.AND.EX UP0, UPT, UR5, URZ, UPT, UP0 ;  /* 0x000000ff0500728c */ /* 0x000fd2000bf05300 */
[----:B------:R-:W-:Y:S05]  /*8c80*/  BRA.U UP0, `(.L_x_127) ;  /* 0x00000001000c7547 */ /* 0x000fea000b800000 */
[----:B------:R-:W-:-:S13]  /*8c90*/  FSETP.NEU.AND P0, PT, R27, RZ, PT ;  /* 0x000000ff1b00720b */ /* 0x000fda0003f0d000 */
[----:B------:R-:W-:Y:S05]  /*8ca0*/  @!P0 EXIT ;  /* 0x000000000000894d */ /* 0x000fea0003800000 */
[----:B------:R-:W-:Y:S05]  /*8cb0*/  BRA `(.L_x_126) ;  /* 0x00000000002c7947 */ /* 0x000fea0003800000 */
.L_x_127:
[----:B------:R-:W-:Y:S01]  /*8cc0*/  ISETP.NE.AND P0, PT, R75, RZ, PT ;  /* 0x000000ff4b00720c */ /* 0x000fe20003f05270 */
[----:B------:R-:W-:-:S12]  /*8cd0*/  BSSY.RECONVERGENT B0, `(.L_x_126) ;  /* 0x0000009000007945 */ /* 0x000fd80003800200 */
[----:B------:R-:W-:Y:S05]  /*8ce0*/  @P0 BRA `(.L_x_128) ;  /* 0x0000000000140947 */ /* 0x000fea0003800000 */
[----:B------:R-:W2:Y:S02]  /*8cf0*/  LDCU.64 UR4, c[0x0][0x888] ;  /* 0x00011100ff0477ac */ /* 0x000ea40008000a00 */
[----:B--2---:R-:W-:-:S04]  /*8d00*/  ISETP.NE.U32.AND P0, PT, RZ, UR4, PT ;  /* 0x00000004ff007c0c */ /* 0x004fc8000bf05070 */
[----:B------:R-:W-:-:S13]  /*8d10*/  ISETP.NE.AND.EX P0, PT, RZ, UR5, PT, P0 ;  /* 0x00000005ff007c0c */ /* 0x000fda000bf05300 */
[----:B------:R-:W-:Y:S05]  /*8d20*/  @!P0 EXIT ;  /* 0x000000000000894d */ /* 0x000fea0003800000 */
[----:B------:R-:W-:Y:S05]  /*8d30*/  BRA `(.L_x_129) ;  /* 0x0000000000087947 */ /* 0x000fea0003800000 */
.L_x_128:
[----:B------:R-:W-:-:S13]  /*8d40*/  FSETP.NEU.AND P0, PT, R27, RZ, PT ;  /* 0x000000ff1b00720b */ /* 0x000fda0003f0d000 */
[----:B------:R-:W-:Y:S05]  /*8d50*/  @!P0 EXIT ;  /* 0x000000000000894d */ /* 0x000fea0003800000 */
.L_x_129:
[----:B------:R-:W-:Y:S05]  /*8d60*/  BSYNC.RECONVERGENT B0 ;  /* 0x0000000000007941 */ /* 0x000fea0003800200 */
.L_x_126:
[----:B------:R-:W2:Y:S01]  /*8d70*/  S2UR UR5, SR_CgaCtaId ;  /* 0x00000000000579c3 */ /* 0x000ea20000008800 */
[----:B------:R-:W-:Y:S01]  /*8d80*/  ULEA UR4, UR54, UR52, 0x3 ;  /* 0x0000003436047291 */ /* 0x000fe2000f8e18ff */
[----:B------:R-:W-:-:S04]  /*8d90*/  DEPBAR.LE SB0, 0x0 ;  /* 0x000080000000791a */ /* 0x000fc80000000000 */
[----:B------:R-:W-:-:S04]  /*8da0*/  UIADD3 UR4, UPT, UPT, UR4, 0x98, URZ ;  /* 0x0000009804047890 */ /* 0x000fc8000fffe0ff */
[----:B--2---:R-:W-:-:S09]  /*8db0*/  UPRMT UR4, UR5, 0x654, UR4 ;  /* 0x0000065405047896 */ /* 0x004fd20008000004 */
[----:B------:R-:W-:Y:S01]  /*8dc0*/  SYNCS.ARRIVE.TRANS64.RED.A1T0 RZ, [UR4], RZ ;  /* 0x000000ffffff79a7 */ /* 0x000fe20008100404 */
[----:B------:R-:W-:Y:S05]  /*8dd0*/  EXIT ;  /* 0x000000000000794d */ /* 0x000fea0003800000 */
.L_x_24:
[----:B------:R-:W-:Y:S07]  /*8de0*/  MOV R0, UR11 ;  /* 0x0000000b00007c02 */ /* 0x000fee0008000f00 */
.L_x_130:
[----:B-1----:R1:W3:Y:S02]  /*8df0*/  SYNCS.PHASECHK.TRANS64.TRYWAIT P0, [R0+URZ+0x40], R5 ;  /* 0x00004005000075a7 */ /* 0x0022e400080011ff */
[----:B---3--:R-:W-:Y:S05]  /*8e00*/  @!P0 NANOSLEEP.SYNCS 0x989680 ;  /* 0x009896800000895d */ /* 0x008fea0003900000 */
[----:B------:R-:W3:Y:S02]  /*8e10*/  @!P0 SYNCS.PHASECHK.TRANS64 P0, [R0+URZ+0x40], R5 ;  /* 0x00004005000085a7 */ /* 0x000ee400080010ff */
[----:B---3--:R-:W-:Y:S05]  /*8e20*/  @!P0 BRA `(.L_x_130) ;  /* 0xfffffffc00f08947 */ /* 0x008fea000383ffff */
[----:B------:R-:W-:Y:S05]  /*8e30*/  BRA `(.L_x_23) ;  /* 0xffffff90001c7947 */ /* 0x000fea000383ffff */
.L_x_31:
[----:B------:R-:W-:Y:S07]  /*8e40*/  MOV R0, UR21 ;  /* 0x0000001500007c02 */ /* 0x000fee0008000f00 */
.L_x_131:
[----:B-1----:R1:W3:Y:S02]  /*8e50*/  SYNCS.PHASECHK.TRANS64.TRYWAIT P0, [R0+URZ+0x40], R5 ;  /* 0x00004005000075a7 */ /* 0x0022e400080011ff */
[----:B---3--:R-:W-:Y:S05]  /*8e60*/  @!P0 NANOSLEEP.SYNCS 0x989680 ;  /* 0x009896800000895d */ /* 0x008fea0003900000 */
[----:B------:R-:W3:Y:S02]  /*8e70*/  @!P0 SYNCS.PHASECHK.TRANS64 P0, [R0+URZ+0x40], R5 ;  /* 0x00004005000085a7 */ /* 0x000ee400080010ff */
[----:B---3--:R-:W-:Y:S05]  /*8e80*/  @!P0 BRA `(.L_x_131) ;  /* 0xfffffffc00f08947 */ /* 0x008fea000383ffff */
[----:B------:R-:W-:Y:S05]  /*8e90*/  BRA `(.L_x_30) ;  /* 0xffffff94005c7947 */ /* 0x000fea000383ffff */
.L_x_36:
[----:B-1----:R-:W-:-:S07]  /*8ea0*/  MOV R0, UR27 ;  /* 0x0000001b00007c02 */ /* 0x002fce0008000f00 */
.L_x_132:
[----:B-1----:R1:W2:Y:S02]  /*8eb0*/  SYNCS.PHASECHK.TRANS64.TRYWAIT P0, [R0+URZ+0xc0], R3 ;  /* 0x0000c003000075a7 */ /* 0x0022a400080011ff */
[----:B--2---:R-:W-:Y:S05]  /*8ec0*/  @!P0 NANOSLEEP.SYNCS 0x989680 ;  /* 0x009896800000895d */ /* 0x004fea0003900000 */
[----:B------:R-:W2:Y:S02]  /*8ed0*/  @!P0 SYNCS.PHASECHK.TRANS64 P0, [R0+URZ+0xc0], R3 ;  /* 0x0000c003000085a7 */ /* 0x000ea400080010ff */
[----:B--2---:R-:W-:Y:S05]  /*8ee0*/  @!P0 BRA `(.L_x_132) ;  /* 0xfffffffc00f08947 */ /* 0x004fea000383ffff */
[----:B------:R-:W-:Y:S05]  /*8ef0*/  BRA `(.L_x_133) ;  /* 0xffffff98003c7947 */ /* 0x000fea000383ffff */
.L_x_40:
[----:B------:R-:W-:-:S07]  /*8f00*/  MOV R0, UR4 ;  /* 0x0000000400007c02 */ /* 0x000fce0008000f00 */
.L_x_134:
[----:B-1----:R1:W2:Y:S02]  /*8f10*/  SYNCS.PHASECHK.TRANS64.TRYWAIT P0, [R0+URZ], R3 ;  /* 0x00000003000075a7 */ /* 0x0022a400080011ff */
[----:B--2---:R-:W-:Y:S05]  /*8f20*/  @!P0 NANOSLEEP.SYNCS 0x989680 ;  /* 0x009896800000895d */ /* 0x004fea0003900000 */
[----:B------:R-:W2:Y:S02]  /*8f30*/  @!P0 SYNCS.PHASECHK.TRANS64 P0, [R0+URZ], R3 ;  /* 0x00000003000085a7 */ /* 0x000ea400080010ff */
[----:B--2---:R-:W-:Y:S05]  /*8f40*/  @!P0 BRA `(.L_x_134) ;  /* 0xfffffffc00f08947 */ /* 0x004fea000383ffff */
[----:B------:R-:W-:Y:S05]  /*8f50*/  BRA `(.L_x_135) ;  /* 0xffffff9c00d07947 */ /* 0x000fea000383ffff */
.L_x_41:
[----:B------:R-:W-:-:S07]  /*8f60*/  MOV R0, UR5 ;  /* 0x0000000500007c02 */ /* 0x000fce0008000f00 */
.L_x_136:
[----:B-1----:R1:W2:Y:S02]  /*8f70*/  SYNCS.PHASECHK.TRANS64.TRYWAIT P0, [R0+URZ], R3 ;  /* 0x00000003000075a7 */ /* 0x0022a400080011ff */
[----:B--2---:R-:W-:Y:S05]  /*8f80*/  @!P0 NANOSLEEP.SYNCS 0x989680 ;  /* 0x009896800000895d */ /* 0x004fea0003900000 */
[----:B------:R-:W2:Y:S02]  /*8f90*/  @!P0 SYNCS.PHASECHK.TRANS64 P0, [R0+URZ], R3 ;  /* 0x00000003000085a7 */ /* 0x000ea400080010ff */
[----:B--2---:R-:W-:Y:S05]  /*8fa0*/  @!P0 BRA `(.L_x_136) ;  /* 0xfffffffc00f08947 */ /* 0x004fea000383ffff */
[----:B------:R-:W-:Y:S05]  /*8fb0*/  BRA `(.L_x_137) ;  /* 0xffffff9c00e07947 */ /* 0x000fea000383ffff */
.L_x_42:
[----:B------:R-:W-:-:S07]  /*8fc0*/  MOV R0, UR5 ;  /* 0x0000000500007c02 */ /* 0x000fce0008000f00 */
.L_x_138:
[----:B-1----:R1:W2:Y:S02]  /*8fd0*/  SYNCS.PHASECHK.TRANS64.TRYWAIT P0, [R0+URZ], R3 ;  /* 0x00000003000075a7 */ /* 0x0022a400080011ff */
[----:B--2---:R-:W-:Y:S05]  /*8fe0*/  @!P0 NANOSLEEP.SYNCS 0x989680 ;  /* 0x009896800000895d */ /* 0x004fea0003900000 */
[----:B------:R-:W2:Y:S02]  /*8ff0*/  @!P0 SYNCS.PHASECHK.TRANS64 P0, [R0+URZ], R3 ;  /* 0x00000003000085a7 */ /* 0x000ea400080010ff */
[----:B--2---:R-:W-:Y:S05]  /*9000*/  @!P0 BRA `(.L_x_138) ;  /* 0xfffffffc00f08947 */ /* 0x004fea000383ffff */
[----:B------:R-:W-:Y:S05]  /*9010*/  BRA `(.L_x_139) ;  /* 0xffffff9c00f07947 */ /* 0x000fea000383ffff */
.L_x_43:
[----:B------:R-:W-:-:S07]  /*9020*/  MOV R0, UR5 ;  /* 0x0000000500007c02 */ /* 0x000fce0008000f00 */
.L_x_140:
[----:B-1----:R1:W2:Y:S02]  /*9030*/  SYNCS.PHASECHK.TRANS64.TRYWAIT P0, [R0+URZ], R3 ;  /* 0x00000003000075a7 */ /* 0x0022a400080011ff */
[----:B--2---:R-:W-:Y:S05]  /*9040*/  @!P0 NANOSLEEP.SYNCS 0x989680 ;  /* 0x009896800000895d */ /* 0x004fea0003900000 */
[----:B------:R-:W2:Y:S02]  /*9050*/  @!P0 SYNCS.PHASECHK.TRANS64 P0, [R0+URZ], R3 ;  /* 0x00000003000085a7 */ /* 0x000ea400080010ff */
[----:B--2---:R-:W-:Y:S05]  /*9060*/  @!P0 BRA `(.L_x_140) ;  /* 0xfffffffc00f08947 */ /* 0x004fea000383ffff */
[----:B------:R-:W-:Y:S05]  /*9070*/  BRA `(.L_x_141) ;  /* 0xffffffa000007947 */ /* 0x000fea000383ffff */
.L_x_44:
[----:B------:R-:W-:-:S07]  /*9080*/  MOV R0, UR5 ;  /* 0x0000000500007c02 */ /* 0x000fce0008000f00 */
.L_x_142:
[----:B-1----:R1:W2:Y:S02]  /*9090*/  SYNCS.PHASECHK.TRANS64.TRYWAIT P0, [R0+URZ], R3 ;  /* 0x00000003000075a7 */ /* 0x0022a400080011ff */
[----:B--2---:R-:W-:Y:S05]  /*90a0*/  @!P0 NANOSLEEP.SYNCS 0x989680 ;  /* 0x009896800000895d */ /* 0x004fea0003900000 */
[----:B------:R-:W2:Y:S02]  /*90b0*/  @!P0 SYNCS.PHASECHK.TRANS64 P0, [R0+URZ], R3 ;  /* 0x00000003000085a7 */ /* 0x000ea400080010ff */
[----:B--2---:R-:W-:Y:S05]  /*90c0*/  @!P0 BRA `(.L_x_142) ;  /* 0xfffffffc00f08947 */ /* 0x004fea000383ffff */
[----:B------:R-:W-:Y:S05]  /*90d0*/  BRA `(.L_x_143) ;  /* 0xffffffa000107947 */ /* 0x000fea000383ffff */
.L_x_45:
[----:B------:R-:W-:-:S07]  /*90e0*/  MOV R0, UR5 ;  /* 0x0000000500007c02 */ /* 0x000fce0008000f00 */
.L_x_144:
[----:B-1----:R1:W2:Y:S02]  /*90f0*/  SYNCS.PHASECHK.TRANS64.TRYWAIT P0, [R0+URZ], R3 ;  /* 0x00000003000075a7 */ /* 0x0022a400080011ff */
[----:B--2---:R-:W-:Y:S05]  /*9100*/  @!P0 NANOSLEEP.SYNCS 0x989680 ;  /* 0x009896800000895d */ /* 0x004fea0003900000 */
[----:B------:R-:W2:Y:S02]  /*9110*/  @!P0 SYNCS.PHASECHK.TRANS64 P0, [R0+URZ], R3 ;  /* 0x00000003000085a7 */ /* 0x000ea400080010ff */
[----:B--2---:R-:W-:Y:S05]  /*9120*/  @!P0 BRA `(.L_x_144) ;  /* 0xfffffffc00f08947 */ /* 0x004fea000383ffff */
[----:B------:R-:W-:Y:S05]  /*9130*/  BRA `(.L_x_145) ;  /* 0xffffffa000207947 */ /* 0x000fea000383ffff */
.L_x_46:
[----:B------:R-:W-:-:S07]  /*9140*/  MOV R0, UR5 ;  /* 0x0000000500007c02 */ /* 0x000fce0008000f00 */
.L_x_146:
[----:B-1----:R1:W2:Y:S02]  /*9150*/  SYNCS.PHASECHK.TRANS64.TRYWAIT P0, [R0+URZ], R3 ;  /* 0x00000003000075a7 */ /* 0x0022a400080011ff */
[----:B--2---:R-:W-:Y:S05]  /*9160*/  @!P0 NANOSLEEP.SYNCS 0x989680 ;  /* 0x009896800000895d */ /* 0x004fea0003900000 */
[----:B------:R-:W2:Y:S02]  /*9170*/  @!P0 SYNCS.PHASECHK.TRANS64 P0, [R0+URZ], R3 ;  /* 0x00000003000085a7 */ /* 0x000ea400080010ff */
[----:B--2---:R-:W-:Y:S05]  /*9180*/  @!P0 BRA `(.L_x_146) ;  /* 0xfffffffc00f08947 */ /* 0x004fea000383ffff */
[----:B------:R-:W-:Y:S05]  /*9190*/  BRA `(.L_x_147) ;  /* 0xffffffa000307947 */ /* 0x000fea000383ffff */
.L_x_49:
[----:B------:R-:W-:-:S07]  /*91a0*/  MOV R4, UR4 ;  /* 0x0000000400047c02 */ /* 0x000fce0008000f00 */
.L_x_148:
[----:B--2---:R2:W3:Y:S02]  /*91b0*/  SYNCS.PHASECHK.TRANS64.TRYWAIT P1, [R4+URZ+0xc8], R7 ;  /* 0x0000c807040075a7 */ /* 0x0044e400080211ff */
[----:B---3--:R-:W-:Y:S05]  /*91c0*/  @!P1 NANOSLEEP.SYNCS 0x989680 ;  /* 0x009896800000995d */ /* 0x008fea0003900000 */
[----:B------:R-:W3:Y:S02]  /*91d0*/  @!P1 SYNCS.PHASECHK.TRANS64 P1, [R4+URZ+0xc8], R7 ;  /* 0x0000c807040095a7 */ /* 0x000ee400080210ff */
[----:B---3--:R-:W-:Y:S05]  /*91e0*/  @!P1 BRA `(.L_x_148) ;  /* 0xfffffffc00f09947 */ /* 0x008fea000383ffff */
[----:B------:R-:W-:Y:S05]  /*91f0*/  BRA `(.L_x_149) ;  /* 0xffffffa000a07947 */ /* 0x000fea000383ffff */
.L_x_50:
[----:B--2---:R-:W-:-:S07]  /*9200*/  MOV R4, UR4 ;  /* 0x0000000400047c02 */ /* 0x004fce0008000f00 */
.L_x_150:
[----:B--2---:R2:W3:Y:S02]  /*9210*/  SYNCS.PHASECHK.TRANS64.TRYWAIT P1, [R4+URZ+0xc0], R5 ;  /* 0x0000c005040075a7 */ /* 0x0044e400080211ff */
[----:B---3--:R-:W-:Y:S05]  /*9220*/  @!P1 NANOSLEEP.SYNCS 0x989680 ;  /* 0x009896800000995d */ /* 0x008fea0003900000 */
[----:B------:R-:W3:Y:S02]  /*9230*/  @!P1 SYNCS.PHASECHK.TRANS64 P1, [R4+URZ+0xc0], R5 ;  /* 0x0000c005040095a7 */ /* 0x000ee400080210ff */
[----:B---3--:R-:W-:Y:S05]  /*9240*/  @!P1 BRA `(.L_x_150) ;  /* 0xfffffffc00f09947 */ /* 0x008fea000383ffff */
[----:B------:R-:W-:Y:S05]  /*9250*/  BRA `(.L_x_151) ;  /* 0xffffffa000a87947 */ /* 0x000fea000383ffff */
.L_x_60:
[----:B--2---:R-:W-:-:S04]  /*9260*/  MOV R5, UR5 ;  /* 0x0000000500057c02 */ /* 0x004fc80008000f00 */
[----:B------:R2:W3:Y:S03]  /*9270*/  SYNCS.PHASECHK.TRANS64.TRYWAIT P0, [R5+URZ+0x8], R6 ;  /* 0x00000806050075a7 */ /* 0x0004e600080011ff */
[----:B---3--:R-:W-:Y:S05]  /*9280*/  @!P0 NANOSLEEP.SYNCS 0x989680 ;  /* 0x009896800000895d */ /* 0x008fea0003900000 */
[----:B------:R-:W3:Y:S02]  /*9290*/  @!P0 SYNCS.PHASECHK.TRANS64 P0, [R5+URZ+0x8], R6 ;  /* 0x00000806050085a7 */ /* 0x000ee400080010ff */
[----:B---3--:R-:W-:Y:S05]  /*92a0*/  @!P0 BRA `(.L_x_60) ;  /* 0xfffffffc00ec8947 */ /* 0x008fea000383ffff */
[----:B------:R-:W-:Y:S05]  /*92b0*/  BRA `(.L_x_59) ;  /* 0xffffffa400747947 */ /* 0x000fea000383ffff */
.L_x_62:
[----:B------:R-:W-:Y:S01]  /*92c0*/  BSSY B0, `(.L_x_152) ;  /* 0x0000006000007945 */ /* 0x000fe20003800000 */
[----:B------:R-:W-:-:S07]  /*92d0*/  MOV R15, 0xffffffff ;  /* 0xffffffff000f7802 */ /* 0x000fce0000000f00 */
[----:B-12--5:R-:W-:Y:S05]  /*92e0*/  WARPSYNC.COLLECTIVE R15, `(.L_x_153) ;  /* 0x000000000f0c7348 */ /* 0x026fea0003c00000 */
[----:B------:R-:W-:Y:S02]  /*92f0*/  ELECT P6, UR79, PT ;  /* 0x00000000004f782f */ /* 0x000fe400038c0000 */
[----:B------:R-:W-:Y:S01]  /*9300*/  MOV R14, UR79 ;  /* 0x0000004f000e7c02 */ /* 0x000fe20008000f00 */
[----:B-12--5:R-:W-:Y:S10]  /*9310*/  ENDCOLLECTIVE ;  /* 0x000000000000791b */ /* 0x026ff40003800000 */
.L_x_153:
[----:B------:R-:W-:Y:S05]  /*9320*/  BSYNC B0 ;  /* 0x0000000000007941 */ /* 0x000fea0003800000 */
.L_x_152:
[----:B------:R-:W-:Y:S05]  /*9330*/  BRA `(.L_x_154) ;  /* 0xffffffa400a47947 */ /* 0x000fea000383ffff */
.L_x_64:
[----:B--2---:R-:W-:-:S04]  /*9340*/  MOV R3, UR5 ;  /* 0x0000000500037c02 */ /* 0x004fc80008000f00 */
[----:B------:R2:W3:Y:S03]  /*9350*/  SYNCS.PHASECHK.TRANS64.TRYWAIT P0, [R3+URZ+0x8], R4 ;  /* 0x00000804030075a7 */ /* 0x0004e600080011ff */
[----:B---3--:R-:W-:Y:S05]  /*9360*/  @!P0 NANOSLEEP.SYNCS 0x989680 ;  /* 0x009896800000895d */ /* 0x008fea0003900000 */
[----:B------:R-:W3:Y:S02]  /*9370*/  @!P0 SYNCS.PHASECHK.TRANS64 P0, [R3+URZ+0x8], R4 ;  /* 0x00000804030085a7 */ /* 0x000ee400080010ff */
[----:B---3--:R-:W-:Y:S05]  /*9380*/  @!P0 BRA `(.L_x_64) ;  /* 0xfffffffc00ec8947 */ /* 0x008fea000383ffff */
[----:B------:R-:W-:Y:S05]  /*9390*/  BRA `(.L_x_63) ;  /* 0xffffffa400a87947 */ /* 0x000fea000383ffff */
.L_x_65:
[----:B------:R-:W-:-:S07]  /*93a0*/  MOV R0, UR23 ;  /* 0x0000001700007c02 */ /* 0x000fce0008000f00 */
.L_x_155:
[----:B-1----:R1:W2:Y:S02]  /*93b0*/  SYNCS.PHASECHK.TRANS64.TRYWAIT P0, [R0+URZ+0xc0], R5 ;  /* 0x0000c005000075a7 */ /* 0x0022a400080011ff */
[----:B--2---:R-:W-:Y:S05]  /*93c0*/  @!P0 NANOSLEEP.SYNCS 0x989680 ;  /* 0x009896800000895d */ /* 0x004fea0003900000 */
[----:B------:R-:W2:Y:S02]  /*93d0*/  @!P0 SYNCS.PHASECHK.TRANS64 P0, [R0+URZ+0xc0], R5 ;  /* 0x0000c005000085a7 */ /* 0x000ea400080010ff */
[----:B--2---:R-:W-:Y:S05]  /*93e0*/  @!P0 BRA `(.L_x_155) ;  /* 0xfffffffc00f08947 */ /* 0x004fea000383ffff */
[----:B------:R-:W-:Y:S05]  /*93f0*/  BRA `(.L_x_156) ;  /* 0xffffffa800b87947 */ /* 0x000fea000383ffff */
.L_x_67:
[----:B------:R-:W-:-:S07]  /*9400*/  MOV R0, UR28 ;  /* 0x0000001c00007c02 */ /* 0x000fce0008000f00 */
.L_x_157:
[----:B--2---:R2:W3:Y:S02]  /*9410*/  SYNCS.PHASECHK.TRANS64.TRYWAIT P0, [R0+URZ+0xe0], R9 ;  /* 0x0000e009000075a7 */ /* 0x0044e400080011ff */
[----:B---3--:R-:W-:Y:S05]  /*9420*/  @!P0 NANOSLEEP.SYNCS 0x989680 ;  /* 0x009896800000895d */ /* 0x008fea0003900000 */
[----:B------:R-:W3:Y:S02]  /*9430*/  @!P0 SYNCS.PHASECHK.TRANS64 P0, [R0+URZ+0xe0], R9 ;  /* 0x0000e009000085a7 */ /* 0x000ee400080010ff */
[----:B---3--:R-:W-:Y:S05]  /*9440*/  @!P0 BRA `(.L_x_157) ;  /* 0xfffffffc00f08947 */ /* 0x008fea000383ffff */
[----:B------:R-:W-:Y:S05]  /*9450*/  BRA `(.L_x_66) ;  /* 0xffffffa800d47947 */ /* 0x000fea000383ffff */
.L_x_71:
[----:B--2---:R-:W-:Y:S07]  /*9460*/  MOV R0, UR19 ;  /* 0x0000001300007c02 */ /* 0x004fee0008000f00 */
.L_x_158:
[----:B--2---:R2:W3:Y:S02]  /*9470*/  SYNCS.PHASECHK.TRANS64.TRYWAIT P0, [R0+URZ], R9 ;  /* 0x00000009000075a7 */ /* 0x0044e400080011ff */
[----:B---3--:R-:W-:Y:S05]  /*9480*/  @!P0 NANOSLEEP.SYNCS 0x989680 ;  /* 0x009896800000895d */ /* 0x008fea0003900000 */
[----:B------:R-:W3:Y:S02]  /*9490*/  @!P0 SYNCS.PHASECHK.TRANS64 P0, [R0+URZ], R9 ;  /* 0x00000009000085a7 */ /* 0x000ee400080010ff */
[----:B---3--:R-:W-:Y:S05]  /*94a0*/  @!P0 BRA `(.L_x_158) ;  /* 0xfffffffc00f08947 */ /* 0x008fea000383ffff */
[----:B------:R-:W-:Y:S05]  /*94b0*/  BRA `(.L_x_70) ;  /* 0xffffffac000c7947 */ /* 0x000fea000383ffff */
.L_x_75:
[----:B-1----:R-:W-:-:S07]  /*94c0*/  MOV R0, UR4 ;  /* 0x0000000400007c02 */ /* 0x002fce0008000f00 */
.L_x_159:
[----:B-1----:R1:W2:Y:S02]  /*94d0*/  SYNCS.PHASECHK.TRANS64.TRYWAIT P0, [R0+URZ], R5 ;  /* 0x00000005000075a7 */ /* 0x0022a400080011ff */
[----:B--2---:R-:W-:Y:S05]  /*94e0*/  @!P0 NANOSLEEP.SYNCS 0x989680 ;  /* 0x009896800000895d */ /* 0x004fea0003900000 */
[----:B------:R-:W2:Y:S02]  /*94f0*/  @!P0 SYNCS.PHASECHK.TRANS64 P0, [R0+URZ], R5 ;  /* 0x00000005000085a7 */ /* 0x000ea400080010ff */
[----:B--2---:R-:W-:Y:S05]  /*9500*/  @!P0 BRA `(.L_x_159) ;  /* 0xfffffffc00f08947 */ /* 0x004fea000383ffff */
[----:B------:R-:W-:Y:S05]  /*9510*/  BRA `(.L_x_160) ;  /* 0xffffffb0006c7947 */ /* 0x000fea000383ffff */
.L_x_78:
[----:B------:R-:W-:-:S07]  /*9520*/  MOV R0, UR23 ;  /* 0x0000001700007c02 */ /* 0x000fce0008000f00 */
.L_x_161:
[----:B-1----:R1:W2:Y:S02]  /*9530*/  SYNCS.PHASECHK.TRANS64.TRYWAIT P1, [R0+URZ+0xf0], R5 ;  /* 0x0000f005000075a7 */ /* 0x0022a400080211ff */
[----:B--2---:R-:W-:Y:S05]  /*9540*/  @!P1 NANOSLEEP.SYNCS 0x989680 ;  /* 0x009896800000995d */ /* 0x004fea0003900000 */
[----:B------:R-:W2:Y:S02]  /*9550*/  @!P1 SYNCS.PHASECHK.TRANS64 P1, [R0+URZ+0xf0], R5 ;  /* 0x0000f005000095a7 */ /* 0x000ea400080210ff */
[----:B--2---:R-:W-:Y:S05]  /*9560*/  @!P1 BRA `(.L_x_161) ;  /* 0xfffffffc00f09947 */ /* 0x004fea000383ffff */
[----:B------:R-:W-:Y:S05]  /*9570*/  BRA `(.L_x_162) ;  /* 0xffffffb000b87947 */ /* 0x000fea000383ffff */
.L_x_83:
[----:B------:R-:W-:Y:S07]  /*9580*/  MOV R0, UR31 ;  /* 0x0000001f00007c02 */ /* 0x000fee0008000f00 */
.L_x_163:
[----:B-1----:R1:W2:Y:S02]  /*9590*/  SYNCS.PHASECHK.TRANS64.TRYWAIT P0, [R0+URZ+0xc0], R3 ;  /* 0x0000c003000075a7 */ /* 0x0022a400080011ff */
[----:B--2---:R-:W-:Y:S05]  /*95a0*/  @!P0 NANOSLEEP.SYNCS 0x989680 ;  /* 0x009896800000895d */ /* 0x004fea0003900000 */
[----:B------:R-:W2:Y:S02]  /*95b0*/  @!P0 SYNCS.PHASECHK.TRANS64 P0, [R0+URZ+0xc0], R3 ;  /* 0x0000c003000085a7 */ /* 0x000ea400080010ff */
[----:B--2---:R-:W-:Y:S05]  /*95c0*/  @!P0 BRA `(.L_x_163) ;  /* 0xfffffffc00f08947 */ /* 0x004fea000383ffff */
[----:B------:R-:W-:Y:S05]  /*95d0*/  BRA `(.L_x_164) ;  /* 0xffffffb800407947 */ /* 0x000fea000383ffff */
.L_x_86:
[----:B------:R-:W-:Y:S07]  /*95e0*/  MOV R3, UR31 ;  /* 0x0000001f00037c02 */ /* 0x000fee0008000f00 */
.L_x_165:
[----:B-1----:R1:W2:Y:S02]  /*95f0*/  SYNCS.PHASECHK.TRANS64.TRYWAIT P1, [R3+URZ+0xb8], R12 ;  /* 0x0000b80c030075a7 */ /* 0x0022a400080211ff */
[----:B--2---:R-:W-:Y:S05]  /*9600*/  @!P1 NANOSLEEP.SYNCS 0x989680 ;  /* 0x009896800000995d */ /* 0x004fea0003900000 */
[----:B------:R-:W2:Y:S02]  /*9610*/  @!P1 SYNCS.PHASECHK.TRANS64 P1, [R3+URZ+0xb8], R12 ;  /* 0x0000b80c030095a7 */ /* 0x000ea400080210ff */
[----:B--2---:R-:W-:Y:S05]  /*9620*/  @!P1 BRA `(.L_x_165) ;  /* 0xfffffffc00f09947 */ /* 0x004fea000383ffff */
[----:B------:R-:W-:Y:S05]  /*9630*/  BRA `(.L_x_85) ;  /* 0xffffffbc009c7947 */ /* 0x000fea000383ffff */
.L_x_89:
[----:B------:R-:W-:Y:S07]  /*9640*/  MOV R0, UR4 ;  /* 0x0000000400007c02 */ /* 0x000fee0008000f00 */
.L_x_166:
[----:B-1----:R1:W2:Y:S02]  /*9650*/  SYNCS.PHASECHK.TRANS64.TRYWAIT P1, [R0+URZ+0x98], R3 ;  /* 0x00009803000075a7 */ /* 0x0022a400080211ff */
[----:B--2---:R-:W-:Y:S05]  /*9660*/  @!P1 NANOSLEEP.SYNCS 0x989680 ;  /* 0x009896800000995d */ /* 0x004fea0003900000 */
[----:B------:R-:W2:Y:S02]  /*9670*/  @!P1 SYNCS.PHASECHK.TRANS64 P1, [R0+URZ+0x98], R3 ;  /* 0x00009803000095a7 */ /* 0x000ea400080210ff */
[----:B--2---:R-:W-:Y:S05]  /*9680*/  @!P1 BRA `(.L_x_166) ;  /* 0xfffffffc00f09947 */ /* 0x004fea000383ffff */
[----:B------:R-:W-:Y:S05]  /*9690*/  BRA `(.L_x_167) ;  /* 0xffffffc000bc7947 */ /* 0x000fea000383ffff */
.L_x_90:
[----:B------:R-:W-:Y:S07]  /*96a0*/  MOV R0, UR5 ;  /* 0x0000000500007c02 */ /* 0x000fee0008000f00 */
.L_x_168:
[----:B-1----:R1:W2:Y:S02]  /*96b0*/  SYNCS.PHASECHK.TRANS64.TRYWAIT P0, [R0+URZ+0x98], R3 ;  /* 0x00009803000075a7 */ /* 0x0022a400080011ff */
[----:B--2---:R-:W-:Y:S05]  /*96c0*/  @!P0 NANOSLEEP.SYNCS 0x989680 ;  /* 0x009896800000895d */ /* 0x004fea0003900000 */
[----:B------:R-:W2:Y:S02]  /*96d0*/  @!P0 SYNCS.PHASECHK.TRANS64 P0, [R0+URZ+0x98], R3 ;  /* 0x00009803000085a7 */ /* 0x000ea400080010ff */
[----:B--2---:R-:W-:Y:S05]  /*96e0*/  @!P0 BRA `(.L_x_168) ;  /* 0xfffffffc00f08947 */ /* 0x004fea000383ffff */
[----:B------:R-:W-:Y:S05]  /*96f0*/  BRA `(.L_x_169) ;  /* 0xffffffc4004c7947 */ /* 0x000fea000383ffff */
.L_x_92:
[----:B------:R-:W-:-:S07]  /*9700*/  MOV R0, UR4 ;  /* 0x0000000400007c02 */ /* 0x000fce0008000f00 */
.L_x_170:
[----:B-1----:R1:W3:Y:S02]  /*9710*/  SYNCS.PHASECHK.TRANS64.TRYWAIT P0, [R0+URZ], R3 ;  /* 0x00000003000075a7 */ /* 0x0022e400080011ff */
[----:B---3--:R-:W-:Y:S05]  /*9720*/  @!P0 NANOSLEEP.SYNCS 0x989680 ;  /* 0x009896800000895d */ /* 0x008fea0003900000 */
[----:B------:R-:W3:Y:S02]  /*9730*/  @!P0 SYNCS.PHASECHK.TRANS64 P0, [R0+URZ], R3 ;  /* 0x00000003000085a7 */ /* 0x000ee400080010ff */
[----:B---3--:R-:W-:Y:S05]  /*9740*/  @!P0 BRA `(.L_x_170) ;  /* 0xfffffffc00f08947 */ /* 0x008fea000383ffff */
[----:B------:R-:W-:Y:S05]  /*9750*/  BRA `(.L_x_171) ;  /* 0xffffffc800007947 */ /* 0x000fea000383ffff */
.L_x_93:
[----:B------:R-:W-:-:S07]  /*9760*/  MOV R0, UR5 ;  /* 0x0000000500007c02 */ /* 0x000fce0008000f00 */
.L_x_172:
[----:B-1----:R1:W2:Y:S02]  /*9770*/  SYNCS.PHASECHK.TRANS64.TRYWAIT P0, [R0+URZ], R3 ;  /* 0x00000003000075a7 */ /* 0x0022a400080011ff */
[----:B--2---:R-:W-:Y:S05]  /*9780*/  @!P0 NANOSLEEP.SYNCS 0x989680 ;  /* 0x009896800000895d */ /* 0x004fea0003900000 */
[----:B------:R-:W2:Y:S02]  /*9790*/  @!P0 SYNCS.PHASECHK.TRANS64 P0, [R0+URZ], R3 ;  /* 0x00000003000085a7 */ /* 0x000ea400080010ff */
[----:B--2---:R-:W-:Y:S05]  /*97a0*/  @!P0 BRA `(.L_x_172) ;  /* 0xfffffffc00f08947 */ /* 0x004fea000383ffff */
[----:B------:R-:W-:Y:S05]  /*97b0*/  BRA `(.L_x_173) ;  /* 0xffffffc8000c7947 */ /* 0x000fea000383ffff */
.L_x_95:
[----:B------:R-:W-:Y:S07]  /*97c0*/  MOV R0, UR52 ;  /* 0x0000003400007c02 */ /* 0x000fee0008000f00 */
.L_x_174:
[----:B-1----:R1:W2:Y:S02]  /*97d0*/  SYNCS.PHASECHK.TRANS64.TRYWAIT P0, [R0+URZ+0xc0], R3 ;  /* 0x0000c003000075a7 */ /* 0x0022a400080011ff */
[----:B--2---:R-:W-:Y:S05]  /*97e0*/  @!P0 NANOSLEEP.SYNCS 0x989680 ;  /* 0x009896800000895d */ /* 0x004fea0003900000 */
[----:B------:R-:W2:Y:S02]  /*97f0*/  @!P0 SYNCS.PHASECHK.TRANS64 P0, [R0+URZ+0xc0], R3 ;  /* 0x0000c003000085a7 */ /* 0x000ea400080010ff */
[----:B--2---:R-:W-:Y:S05]  /*9800*/  @!P0 BRA `(.L_x_174) ;  /* 0xfffffffc00f08947 */ /* 0x004fea000383ffff */
[----:B------:R-:W-:Y:S05]  /*9810*/  BRA `(.L_x_175) ;  /* 0xffffffcc000c7947 */ /* 0x000fea000383ffff */
.L_x_105:
[----:B-1----:R1:W3:Y:S02]  /*9820*/  SYNCS.PHASECHK.TRANS64.TRYWAIT P1, [R0+URZ+0x80], R5 ;  /* 0x00008005000075a7 */ /* 0x0022e400080211ff */
[----:B---3--:R-:W-:Y:S05]  /*9830*/  @!P1 NANOSLEEP.SYNCS 0x989680 ;  /* 0x009896800000995d */ /* 0x008fea0003900000 */
[----:B------:R-:W3:Y:S02]  /*9840*/  @!P1 SYNCS.PHASECHK.TRANS64 P1, [R0+URZ+0x80], R5 ;  /* 0x00008005000095a7 */ /* 0x000ee400080210ff */
[----:B---3--:R-:W-:Y:S05]  /*9850*/  @!P1 BRA `(.L_x_105) ;  /* 0xfffffffc00f09947 */ /* 0x008fea000383ffff */
[----:B------:R-:W-:Y:S05]  /*9860*/  BRA `(.L_x_104) ;  /* 0xffffffdc00a07947 */ /* 0x000fea000383ffff */
.L_x_107:
[----:B-1----:R1:W4:Y:S02]  /*9870*/  SYNCS.PHASECHK.TRANS64.TRYWAIT P1, [R78+URZ+0xd0], R3 ;  /* 0x0000d0034e0075a7 */ /* 0x00232400080211ff */
[----:B----4-:R-:W-:Y:S05]  /*9880*/  @!P1 NANOSLEEP.SYNCS 0x989680 ;  /* 0x009896800000995d */ /* 0x010fea0003900000 */
[----:B------:R-:W4:Y:S02]  /*9890*/  @!P1 SYNCS.PHASECHK.TRANS64 P1, [R78+URZ+0xd0], R3 ;  /* 0x0000d0034e0095a7 */ /* 0x000f2400080210ff */
[----:B----4-:R-:W-:Y:S05]  /*98a0*/  @!P1 BRA `(.L_x_107) ;  /* 0xfffffffc00f09947 */ /* 0x010fea000383ffff */
[----:B------:R-:W-:Y:S05]  /*98b0*/  BRA `(.L_x_106) ;  /* 0xffffffdc00d47947 */ /* 0x000fea000383ffff */
.L_x_118:
[----:B-1----:R1:W2:Y:S02]  /*98c0*/  SYNCS.PHASECHK.TRANS64.TRYWAIT P1, [R3+URZ+0x80], R32 ;  /* 0x00008020030075a7 */ /* 0x0022a400080211ff */
[----:B--2---:R-:W-:Y:S05]  /*98d0*/  @!P1 NANOSLEEP.SYNCS 0x989680 ;  /* 0x009896800000995d */ /* 0x004fea0003900000 */
[----:B------:R-:W2:Y:S02]  /*98e0*/  @!P1 SYNCS.PHASECHK.TRANS64 P1, [R3+URZ+0x80], R32 ;  /* 0x00008020030095a7 */ /* 0x000ea400080210ff */
[----:B--2---:R-:W-:Y:S05]  /*98f0*/  @!P1 BRA `(.L_x_118) ;  /* 0xfffffffc00f09947 */ /* 0x004fea000383ffff */
[----:B------:R-:W-:Y:S05]  /*9900*/  BRA `(.L_x_117) ;  /* 0xffffffe800207947 */ /* 0x000fea000383ffff */
        .weak           $__internal_0_$__cuda_sm10x_tcgen05_guardrail_trap_col_being_dealloced_not_returned_by_alloc
        .type           $__internal_0_$__cuda_sm10x_tcgen05_guardrail_trap_col_being_dealloced_not_returned_by_alloc,@function
        .size           $__internal_0_$__cuda_sm10x_tcgen05_guardrail_trap_col_being_dealloced_not_returned_by_alloc,($__internal_1_$__cuda_sm10x_tcgen05_guardrail_trap_phase_invalid_during_alloc - $__internal_0_$__cuda_sm10x_tcgen05_guardrail_trap_col_being_dealloced_not_returned_by_alloc)
$__internal_0_$__cuda_sm10x_tcgen05_guardrail_trap_col_being_dealloced_not_returned_by_alloc:
[----:B------:R-:W-:Y:S05]  /*9910*/  BPT.TRAP 0x1 ;  /* 0x000000040000795c */ /* 0x000fea0000300000 */
[----:B------:R-:W-:-:S04]  /*9920*/  HFMA2 R3, -RZ, RZ, 0, 0 ;  /* 0x00000000ff037431 */ /* 0x000fc800000001ff */
[----:B------:R-:W-:Y:S05]  /*9930*/  RET.REL.NODEC R2 `(_ZN7cutlass13device_kernelINS_4conv6kernel13ConvUniversalINS1_16ConvProblemShapeILNS1_8OperatorE2ELi2EEENS1_10collective14CollectiveConvINS1_47MainloopSm100TmaUmmaWarpSpecializedImplicitGemmILS5_2ELi8ELi2ELi1ELi2EN4cute5tupleIJNSA_1CILi2EEENSC_ILi1EEESE_EEEEENSB_IJNSC_ILi128EEENSB_IJNSC_ILi64EEEEEESJ_EEENS_10tfloat32_tESL_NSA_8TiledMMAINSA_8MMA_AtomIJNSA_23SM100_MMA_TF32_2x1SM_SSISL_SL_fLi128ELi64ELNSA_4UMMA5MajorE1ELSQ_1ELNSP_7ScaleInE0ELSR_0EEEEEENSA_6LayoutINSB_IJSE_SE_SE_EEENSB_IJNSC_ILi0EEESW_SW_EEEEENSB_IJNSA_10UnderscoreESZ_SZ_EEEEENS7_6detail27Sm100ImplicitGemmTileTraitsINSA_18SM100_TMA_2SM_LOADENSA_14ComposedLayoutINSA_7SwizzleILi2ELi5ELi2EEENSA_18smem_ptr_flag_bitsILi32EEENSU_INSB_IJNSC_ILi32EEENSC_ILi4EEEEEENSB_IJSE_S1A_EEEEEEEvEENS13_INSA_25SM100_TMA_2SM_LOAD_IM2COLES1F_vEEEENS_8epilogue10collective18CollectiveEpilogueINS1K_23Sm100TmaWarpSpecializedILi3ELi2ELi16ELb1ELb0EEEJNSB_IJSI_SJ_SJ_EEENSB_IJNSU_ISI_SE_EENSU_INSB_IJNSC_ILi16EEESD_EEES1D_EEEEESL_NSB_IJlNSB_IJSE_llEEESW_EEESL_S1W_NS1K_6fusion15FusionCallbacksIS1O_NS1X_17LinearCombinationISL_fSL_fLNS_15FloatRoundStyleE2EEES1P_S1U_JEEENSA_5SM1004TMEM4LOAD26SM100_TMEM_LOAD_32dp32b16xENSA_13SM90_TMA_LOADENS15_INS16_ILi2ELi4ELi3EEES19_NSU_INSB_IJNSC_ILi8EEES1R_EEENSB_IJS1R_SE_EEEEEEENSA_39AutoVectorizingCopyWithAssumedAlignmentILi128EEENSA_14SM90_TMA_STOREES2D_S2F_S2F_EEEvvEEEEvNT_6ParamsE) ;  /* 0xffffff6402b07950 */ /* 0x000fea0003c3ffff */
        .weak           $__internal_1_$__cuda_sm10x_tcgen05_guardrail_trap_phase_invalid_during_alloc
        .type           $__internal_1_$__cuda_sm10x_tcgen05_guardrail_trap_phase_invalid_during_alloc,@function
        .size           $__internal_1_$__cuda_sm10x_tcgen05_guardrail_trap_phase_invalid_during_alloc,($__internal_2_$__cuda_sm10x_tcgen05_guardrail_trap_unallocated_columns_being_dealloced - $__internal_1_$__cuda_sm10x_tcgen05_guardrail_trap_phase_invalid_during_alloc)
$__internal_1_$__cuda_sm10x_tcgen05_guardrail_trap_phase_invalid_during_alloc:
[----:B------:R-:W-:Y:S05]  /*9940*/  BPT.TRAP 0x1 ;  /* 0x000000040000795c */ /* 0x000fea0000300000 */
[----:B------:R-:W-:-:S04]  /*9950*/  MOV R5, 0x0 ;  /* 0x0000000000057802 */ /* 0x000fc80000000f00 */
[----:B------:R-:W-:Y:S05]  /*9960*/  RET.REL.NODEC R4 `(_ZN7cutlass13device_kernelINS_4conv6kernel13ConvUniversalINS1_16ConvProblemShapeILNS1_8OperatorE2ELi2EEENS1_10collective14CollectiveConvINS1_47MainloopSm100TmaUmmaWarpSpecializedImplicitGemmILS5_2ELi8ELi2ELi1ELi2EN4cute5tupleIJNSA_1CILi2EEENSC_ILi1EEESE_EEEEENSB_IJNSC_ILi128EEENSB_IJNSC_ILi64EEEEEESJ_EEENS_10tfloat32_tESL_NSA_8TiledMMAINSA_8MMA_AtomIJNSA_23SM100_MMA_TF32_2x1SM_SSISL_SL_fLi128ELi64ELNSA_4UMMA5MajorE1ELSQ_1ELNSP_7ScaleInE0ELSR_0EEEEEENSA_6LayoutINSB_IJSE_SE_SE_EEENSB_IJNSC_ILi0EEESW_SW_EEEEENSB_IJNSA_10UnderscoreESZ_SZ_EEEEENS7_6detail27Sm100ImplicitGemmTileTraitsINSA_18SM100_TMA_2SM_LOADENSA_14ComposedLayoutINSA_7SwizzleILi2ELi5ELi2EEENSA_18smem_ptr_flag_bitsILi32EEENSU_INSB_IJNSC_ILi32EEENSC_ILi4EEEEEENSB_IJSE_S1A_EEEEEEEvEENS13_INSA_25SM100_TMA_2SM_LOAD_IM2COLES1F_vEEEENS_8epilogue10collective18CollectiveEpilogueINS1K_23Sm100TmaWarpSpecializedILi3ELi2ELi16ELb1ELb0EEEJNSB_IJSI_SJ_SJ_EEENSB_IJNSU_ISI_SE_EENSU_INSB_IJNSC_ILi16EEESD_EEES1D_EEEEESL_NSB_IJlNSB_IJSE_llEEESW_EEESL_S1W_NS1K_6fusion15FusionCallbacksIS1O_NS1X_17LinearCombinationISL_fSL_fLNS_15FloatRoundStyleE2EEES1P_S1U_JEEENSA_5SM1004TMEM4LOAD26SM100_TMEM_LOAD_32dp32b16xENSA_13SM90_TMA_LOADENS15_INS16_ILi2ELi4ELi3EEES19_NSU_INSB_IJNSC_ILi8EEES1R_EEENSB_IJS1R_SE_EEEEEEENSA_39AutoVectorizingCopyWithAssumedAlignmentILi128EEENSA_14SM90_TMA_STOREES2D_S2F_S2F_EEEvvEEEEvNT_6ParamsE) ;  /* 0xffffff6404a47950 */ /* 0x000fea0003c3ffff */
        .weak           $__internal_2_$__cuda_sm10x_tcgen05_guardrail_trap_unallocated_columns_being_dealloced
        .type           $__internal_2_$__cuda_sm10x_tcgen05_guardrail_trap_unallocated_columns_being_dealloced,@function
        .size           $__internal_2_$__cuda_sm10x_tcgen05_guardrail_trap_unallocated_columns_being_dealloced,(.L_x_177 - $__internal_2_$__cuda_sm10x_tcgen05_guardrail_trap_unallocated_columns_being_dealloced)
$__internal_2_$__cuda_sm10x_tcgen05_guardrail_trap_unallocated_columns_being_dealloced:
[----:B------:R-:W-:Y:S05]  /*9970*/  BPT.TRAP 0x1 ;  /* 0x000000040000795c */ /* 0x000fea0000300000 */
[----:B------:R-:W-:-:S04]  /*9980*/  HFMA2 R3, -RZ, RZ, 0, 0 ;  /* 0x00000000ff037431 */ /* 0x000fc800000001ff */
[----:B------:R-:W-:Y:S05]  /*9990*/  RET.REL.NODEC R2 `(_ZN7cutlass13device_kernelINS_4conv6kernel13ConvUniversalINS1_16ConvProblemShapeILNS1_8OperatorE2ELi2EEENS1_10collective14CollectiveConvINS1_47MainloopSm100TmaUmmaWarpSpecializedImplicitGemmILS5_2ELi8ELi2ELi1ELi2EN4cute5tupleIJNSA_1CILi2EEENSC_ILi1EEESE_EEEEENSB_IJNSC_ILi128EEENSB_IJNSC_ILi64EEEEEESJ_EEENS_10tfloat32_tESL_NSA_8TiledMMAINSA_8MMA_AtomIJNSA_23SM100_MMA_TF32_2x1SM_SSISL_SL_fLi128ELi64ELNSA_4UMMA5MajorE1ELSQ_1ELNSP_7ScaleInE0ELSR_0EEEEEENSA_6LayoutINSB_IJSE_SE_SE_EEENSB_IJNSC_ILi0EEESW_SW_EEEEENSB_IJNSA_10UnderscoreESZ_SZ_EEEEENS7_6detail27Sm100ImplicitGemmTileTraitsINSA_18SM100_TMA_2SM_LOADENSA_14ComposedLayoutINSA_7SwizzleILi2ELi5ELi2EEENSA_18smem_ptr_flag_bitsILi32EEENSU_INSB_IJNSC_ILi32EEENSC_ILi4EEEEEENSB_IJSE_S1A_EEEEEEEvEENS13_INSA_25SM100_TMA_2SM_LOAD_IM2COLES1F_vEEEENS_8epilogue10collective18CollectiveEpilogueINS1K_23Sm100TmaWarpSpecializedILi3ELi2ELi16ELb1ELb0EEEJNSB_IJSI_SJ_SJ_EEENSB_IJNSU_ISI_SE_EENSU_INSB_IJNSC_ILi16EEESD_EEES1D_EEEEESL_NSB_IJlNSB_IJSE_llEEESW_EEESL_S1W_NS1K_6fusion15FusionCallbacksIS1O_NS1X_17LinearCombinationISL_fSL_fLNS_15FloatRoundStyleE2EEES1P_S1U_JEEENSA_5SM1004TMEM4LOAD26SM100_TMEM_LOAD_32dp32b16xENSA_13SM90_TMA_LOADENS15_INS16_ILi2ELi4ELi3EEES19_NSU_INSB_IJNSC_ILi8EEES1R_EEENSB_IJS1R_SE_EEEEEEENSA_39AutoVectorizingCopyWithAssumedAlignmentILi128EEENSA_14SM90_TMA_STOREES2D_S2F_S2F_EEEvvEEEEvNT_6ParamsE) ;  /* 0xffffff6402987950 */ /* 0x000fea0003c3ffff */
.L_x_176:
[----:B------:R-:W-:-:S00]  /*99a0*/  BRA `(.L_x_176) ;  /* 0xfffffffc00fc7947 */ /* 0x000fc0000383ffff */
[----:B------:R-:W-:-:S00]  /*99b0*/  NOP ;  /* 0x0000000000007918 */ /* 0x000fc00000000000 */
        /* <DEDUP_REMOVED lines=12> */
.L_x_177:


//--------------------- .nv.global.init           --------------------------
	.section	.nv.global.init,"aw",@progbits
.nv.global.init:
	.type		$str$29,@object
	.size		$str$29,($str$30 - $str$29)
$str$29:
        /*0000*/ 	.byte	0x28, 0x61, 0x64, 0x64, 0x72, 0x65, 0x73, 0x73, 0x20, 0x26, 0x20, 0x6d, 0x61, 0x73, 0x6b, 0x29
        /*0010*/ 	.byte	0x20, 0x3d, 0x3d, 0x20, 0x30, 0x00
	.type		$str$30,@object
	.size		$str$30,($str$28 - $str$30)
$str$30:
        /*0016*/ 	.byte	0x2f, 0x74, 0x6d, 0x70, 0x2f, 0x63, 0x75, 0x74, 0x6c, 0x61, 0x73, 0x73, 0x5f, 0x73, 0x77, 0x65
        /*0026*/ 	.byte	0x65, 0x70, 0x5f, 0x73, 0x72, 0x63, 0x2f, 0x69, 0x6e, 0x63, 0x6c, 0x75, 0x64, 0x65, 0x2f, 0x63
        /*0036*/ 	.byte	0x75, 0x74, 0x65, 0x2f, 0x70, 0x6f, 0x69, 0x6e, 0x74, 0x65, 0x72, 0x5f, 0x66, 0x6c, 0x61, 0x67
        /*0046*/ 	.byte	0x67, 0x65, 0x64, 0x2e, 0x68, 0x70, 0x70, 0x00
	.type		$str$28,@object
	.size		$str$28,($str$27 - $str$28)
$str$28:
        /*004e*/ 	.byte	0x2f, 0x74, 0x6d, 0x70, 0x2f, 0x63, 0x75, 0x74, 0x6c, 0x61, 0x73, 0x73, 0x5f, 0x73, 0x77, 0x65
        /*005e*/ 	.byte	0x65, 0x70, 0x5f, 0x73, 0x72, 0x63, 0x2f, 0x69, 0x6e, 0x63, 0x6c, 0x75, 0x64, 0x65, 0x2f, 0x63
        /*006e*/ 	.byte	0x75, 0x74, 0x65, 0x2f, 0x61, 0x74, 0x6f, 0x6d, 0x2f, 0x63, 0x6f, 0x70, 0x79, 0x5f, 0x74, 0x72
        /*007e*/ 	.byte	0x61, 0x69, 0x74, 0x73, 0x5f, 0x73, 0x6d, 0x31, 0x30, 0x30, 0x2e, 0x68, 0x70, 0x70, 0x00
	.type		$str$27,@object
	.size		$str$27,(__unnamed_1 - $str$27)
$str$27:
        /*008d*/ 	.byte	0x28, 0x28, 0x75, 0x69, 0x6e, 0x74, 0x33, 0x32, 0x5f, 0x74, 0x28, 0x74, 0x68, 0x72, 0x65, 0x61
        /*009d*/ 	.byte	0x64, 0x49, 0x64, 0x78, 0x2e, 0x78, 0x29, 0x20, 0x2f, 0x20, 0x33, 0x32, 0x29, 0x20, 0x25, 0x20
        /*00ad*/ 	.byte	0x34, 0x29, 0x20, 0x3d, 0x3d, 0x20, 0x28, 0x28, 0x28, 0x74, 0x6d, 0x65, 0x6d, 0x5f, 0x61, 0x64
        /*00bd*/ 	.byte	0x64, 0x72, 0x20, 0x3e, 0x3e, 0x20, 0x31, 0x36, 0x29, 0x20, 0x2f, 0x20, 0x33, 0x32, 0x29, 0x20
        /*00cd*/ 	.byte	0x25, 0x20, 0x34, 0x29, 0x00
	.type		__unnamed_1,@object
	.size		__unnamed_1,(__unnamed_2 - __unnamed_1)
__unnamed_1:
        /*00d2*/ 	.byte	0x61, 0x75, 0x74, 0x6f, 0x20, 0x63, 0x75, 0x74, 0x65, 0x3a, 0x3a, 0x61, 0x73, 0x5f, 0x70, 0x6f
        /* <DEDUP_REMOVED lines=24> */
        /*0262*/ 	.byte	0x43, 0x3c, 0x32, 0x30, 0x34, 0x38, 0x3e, 0x3e, 0x3e, 0x3e, 0x5d, 0x00
	.type		__unnamed_2,@object
	.size		__unnamed_2,(.L_2 - __unnamed_2)
__unnamed_2:
        /* <DEDUP_REMOVED lines=42> */
        /*050e*/ 	.byte	0x3e, 0x5d, 0x00
.L_2:


//--------------------- .nv.shared._ZN7cutlass13device_kernelINS_4conv6kernel13ConvUniversalINS1_16ConvProblemShapeILNS1_8OperatorE2ELi2EEENS1_10collective14CollectiveConvINS1_47MainloopSm100TmaUmmaWarpSpecializedImplicitGemmILS5_2ELi8ELi2ELi1ELi2EN4cute5tupleIJNSA_1CILi2EEENSC_ILi1EEESE_EEEEENSB_IJNSC_ILi128EEENSB_IJNSC_ILi64EEEEEESJ_EEENS_10tfloat32_tESL_NSA_8TiledMMAINSA_8MMA_AtomIJNSA_23SM100_MMA_TF32_2x1SM_SSISL_SL_fLi128ELi64ELNSA_4UMMA5MajorE1ELSQ_1ELNSP_7ScaleInE0ELSR_0EEEEEENSA_6LayoutINSB_IJSE_SE_SE_EEENSB_IJNSC_ILi0EEESW_SW_EEEEENSB_IJNSA_10UnderscoreESZ_SZ_EEEEENS7_6detail27Sm100ImplicitGemmTileTraitsINSA_18SM100_TMA_2SM_LOADENSA_14ComposedLayoutINSA_7SwizzleILi2ELi5ELi2EEENSA_18smem_ptr_flag_bitsILi32EEENSU_INSB_IJNSC_ILi32EEENSC_ILi4EEEEEENSB_IJSE_S1A_EEEEEEEvEENS13_INSA_25SM100_TMA_2SM_LOAD_IM2COLES1F_vEEEENS_8epilogue10collective18CollectiveEpilogueINS1K_23Sm100TmaWarpSpecializedILi3ELi2ELi16ELb1ELb0EEEJNSB_IJSI_SJ_SJ_EEENSB_IJNSU_ISI_SE_EENSU_INSB_IJNSC_ILi16EEESD_EEES1D_EEEEESL_NSB_IJlNSB_IJSE_llEEESW_EEESL_S1W_NS1K_6fusion15FusionCallbacksIS1O_NS1X_17LinearCombinationISL_fSL_fLNS_15FloatRoundStyleE2EEES1P_S1U_JEEENSA_5SM1004TMEM4LOAD26SM100_TMEM_LOAD_32dp32b16xENSA_13SM90_TMA_LOADENS15_INS16_ILi2ELi4ELi3EEES19_NSU_INSB_IJNSC_ILi8EEES1R_EEENSB_IJS1R_SE_EEEEEEENSA_39AutoVectorizingCopyWithAssumedAlignmentILi128EEENSA_14SM90_TMA_STOREES2D_S2F_S2F_EEEvvEEEEvNT_6ParamsE --------------------------
	.section	.nv.shared._ZN7cutlass13device_kernelINS_4conv6kernel13ConvUniversalINS1_16ConvProblemShapeILNS1_8OperatorE2ELi2EEENS1_10collective14CollectiveConvINS1_47MainloopSm100TmaUmmaWarpSpecializedImplicitGemmILS5_2ELi8ELi2ELi1ELi2EN4cute5tupleIJNSA_1CILi2EEENSC_ILi1EEESE_EEEEENSB_IJNSC_ILi128EEENSB_IJNSC_ILi64EEEEEESJ_EEENS_10tfloat32_tESL_NSA_8TiledMMAINSA_8MMA_AtomIJNSA_23SM100_MMA_TF32_2x1SM_SSISL_SL_fLi128ELi64ELNSA_4UMMA5MajorE1ELSQ_1ELNSP_7ScaleInE0ELSR_0EEEEEENSA_6LayoutINSB_IJSE_SE_SE_EEENSB_IJNSC_ILi0EEESW_SW_EEEEENSB_IJNSA_10UnderscoreESZ_SZ_EEEEENS7_6detail27Sm100ImplicitGemmTileTraitsINSA_18SM100_TMA_2SM_LOADENSA_14ComposedLayoutINSA_7SwizzleILi2ELi5ELi2EEENSA_18smem_ptr_flag_bitsILi32EEENSU_INSB_IJNSC_ILi32EEENSC_ILi4EEEEEENSB_IJSE_S1A_EEEEEEEvEENS13_INSA_25SM100_TMA_2SM_LOAD_IM2COLES1F_vEEEENS_8epilogue10collective18CollectiveEpilogueINS1K_23Sm100TmaWarpSpecializedILi3ELi2ELi16ELb1ELb0EEEJNSB_IJSI_SJ_SJ_EEENSB_IJNSU_ISI_SE_EENSU_INSB_IJNSC_ILi16EEESD_EEES1D_EEEEESL_NSB_IJlNSB_IJSE_llEEESW_EEESL_S1W_NS1K_6fusion15FusionCallbacksIS1O_NS1X_17LinearCombinationISL_fSL_fLNS_15FloatRoundStyleE2EEES1P_S1U_JEEENSA_5SM1004TMEM4LOAD26SM100_TMEM_LOAD_32dp32b16xENSA_13SM90_TMA_LOADENS15_INS16_ILi2ELi4ELi3EEES19_NSU_INSB_IJNSC_ILi8EEES1R_EEENSB_IJS1R_SE_EEEEEEENSA_39AutoVectorizingCopyWithAssumedAlignmentILi128EEENSA_14SM90_TMA_STOREES2D_S2F_S2F_EEEvvEEEEvNT_6ParamsE,"aw",@nobits
	.sectionflags	@""
	.align	16
	.zero		1024


//--------------------- .nv.shared.reserved.0     --------------------------
	.section	.nv.shared.reserved.0,"aw",@nobits
	.weak		__nv_reservedSMEM_offset_0_alias
	.size		__nv_reservedSMEM_offset_0_alias, 0, 64
	.other		__nv_reservedSMEM_offset_0_alias,@"STO_CUDA_RESERVED_SHARED STV_DEFAULT"
__nv_reservedSMEM_offset_0_alias:
	.zero		0
.nv.shared.reserved.0:
	.zero		64
	.weak		__nv_reservedSMEM_tcgen05_partition
	.type		__nv_reservedSMEM_tcgen05_partition,@object
	.size		__nv_reservedSMEM_tcgen05_partition,(.L_0 - __nv_reservedSMEM_tcgen05_partition)
__nv_reservedSMEM_tcgen05_partition:
	.zero		32
.L_0:


//--------------------- .nv.global                --------------------------
	.section	.nv.global,"aw",@nobits
.nv.global:
	.type		_ZN39_INTERNAL_db4fe33c_4_k_cu_a2b78dec_34794cute1_E,@object
	.size		_ZN39_INTERNAL_db4fe33c_4_k_cu_a2b78dec_34794cute1_E,(_ZN39_INTERNAL_db4fe33c_4_k_cu_a2b78dec_34794cuda3std3__45__cpo6cbeginE - _ZN39_INTERNAL_db4fe33c_4_k_cu_a2b78dec_34794cute1_E)
_ZN39_INTERNAL_db4fe33c_4_k_cu_a2b78dec_34794cute1_E:
	.zero		1
	.type		_ZN39_INTERNAL_db4fe33c_4_k_cu_a2b78dec_34794cuda3std3__45__cpo6cbeginE,@object
	.size		_ZN39_INTERNAL_db4fe33c_4_k_cu_a2b78dec_34794cuda3std3__45__cpo6cbeginE,(_ZN39_INTERNAL_db4fe33c_4_k_cu_a2b78dec_34794cuda3std3__48in_placeE - _ZN39_INTERNAL_db4fe33c_4_k_cu_a2b78dec_34794cuda3std3__45__cpo6cbeginE)
_ZN39_INTERNAL_db4fe33c_4_k_cu_a2b78dec_34794cuda3std3__45__cpo6cbeginE:
	.zero		1
	.type		_ZN39_INTERNAL_db4fe33c_4_k_cu_a2b78dec_34794cuda3std3__48in_placeE,@object
	.size		_ZN39_INTERNAL_db4fe33c_4_k_cu_a2b78dec_34794cuda3std3__48in_placeE,(_ZN39_INTERNAL_db4fe33c_4_k_cu_a2b78dec_34794cuda3std6ranges3__45__cpo9iter_moveE - _ZN39_INTERNAL_db4fe33c_4_k_cu_a2b78dec_34794cuda3std3__48in_placeE)
_ZN39_INTERNAL_db4fe33c_4_k_cu_a2b78dec_34794cuda3std3__48in_placeE:
	.zero		1
	.type		_ZN39_INTERNAL_db4fe33c_4_k_cu_a2b78dec_34794cuda3std6ranges3__45__cpo9iter_moveE,@object
	.size		_ZN39_INTERNAL_db4fe33c_4_k_cu_a2b78dec_34794cuda3std6ranges3__45__cpo9iter_moveE,(_ZN39_INTERNAL_db4fe33c_4_k_cu_a2b78dec_34794cuda3std3__45__cpo5beginE - _ZN39_INTERNAL_db4fe33c_4_k_cu_a2b78dec_34794cuda3std6ranges3__45__cpo9iter_moveE)
_ZN39_INTERNAL_db4fe33c_4_k_cu_a2b78dec_34794cuda3std6ranges3__45__cpo9iter_moveE:
	.zero		1
	.type		_ZN39_INTERNAL_db4fe33c_4_k_cu_a2b78dec_34794cuda3std3__45__cpo5beginE,@object
	.size		_ZN39_INTERNAL_db4fe33c_4_k_cu_a2b78dec_34794cuda3std3__45__cpo5beginE,(_ZN39_INTERNAL_db4fe33c_4_k_cu_a2b78dec_34794cuda3std3__441_GLOBAL__N__db4fe33c_4_k_cu_a2b78dec_34796ignoreE - _ZN39_INTERNAL_db4fe33c_4_k_cu_a2b78dec_34794cuda3std3__45__cpo5beginE)
_ZN39_INTERNAL_db4fe33c_4_k_cu_a2b78dec_34794cuda3std3__45__cpo5beginE:
	.zero		1
	.type		_ZN39_INTERNAL_db4fe33c_4_k_cu_a2b78dec_34794cuda3std3__441_GLOBAL__N__db4fe33c_4_k_cu_a2b78dec_34796ignoreE,@object
	.size		_ZN39_INTERNAL_db4fe33c_4_k_cu_a2b78dec_34794cuda3std3__441_GLOBAL__N__db4fe33c_4_k_cu_a2b78dec_34796ignoreE,(_ZN39_INTERNAL_db4fe33c_4_k_cu_a2b78dec_34794cute7productE - _ZN39_INTERNAL_db4fe33c_4_k_cu_a2b78dec_34794cuda3std3__441_GLOBAL__N__db4fe33c_4_k_cu_a2b78dec_34796ignoreE)
_ZN39_INTERNAL_db4fe33c_4_k_cu_a2b78dec_34794cuda3std3__441_GLOBAL__N__db4fe33c_4_k_cu_a2b78dec_34796ignoreE:
	.zero		1
	.type		_ZN39_INTERNAL_db4fe33c_4_k_cu_a2b78dec_34794cute7productE,@object
	.size		_ZN39_INTERNAL_db4fe33c_4_k_cu_a2b78dec_34794cute7productE,(_ZN39_INTERNAL_db4fe33c_4_k_cu_a2b78dec_34794cuda3std3__45__cpo3endE - _ZN39_INTERNAL_db4fe33c_4_k_cu_a2b78dec_34794cute7productE)
_ZN39_INTERNAL_db4fe33c_4_k_cu_a2b78dec_34794cute7productE:
	.zero		1
	.type		_ZN39_INTERNAL_db4fe33c_4_k_cu_a2b78dec_34794cuda3std3__45__cpo3endE,@object
	.size		_ZN39_INTERNAL_db4fe33c_4_k_cu_a2b78dec_34794cuda3std3__45__cpo3endE,(_ZN39_INTERNAL_db4fe33c_4_k_cu_a2b78dec_34794cuda3std3__419piecewise_constructE - _ZN39_INTERNAL_db4fe33c_4_k_cu_a2b78dec_34794cuda3std3__45__cpo3endE)
_ZN39_INTERNAL_db4fe33c_4_k_cu_a2b78dec_34794cuda3std3__45__cpo3endE:
	.zero		1
	.type		_ZN39_INTERNAL_db4fe33c_4_k_cu_a2b78dec_34794cuda3std3__419piecewise_constructE,@object
	.size		_ZN39_INTERNAL_db4fe33c_4_k_cu_a2b78dec_34794cuda3std3__419piecewise_constructE,(_ZN39_INTERNAL_db4fe33c_4_k_cu_a2b78dec_34794cuda3std3__45__cpo4cendE - _ZN39_INTERNAL_db4fe33c_4_k_cu_a2b78dec_34794cuda3std3__419piecewise_constructE)
_ZN39_INTERNAL_db4fe33c_4_k_cu_a2b78dec_34794cuda3std3__419piecewise_constructE:
	.zero		1
	.type		_ZN39_INTERNAL_db4fe33c_4_k_cu_a2b78dec_34794cuda3std3__45__cpo4cendE,@object
	.size		_ZN39_INTERNAL_db4fe33c_4_k_cu_a2b78dec_34794cuda3std3__45__cpo4cendE,(_ZN39_INTERNAL_db4fe33c_4_k_cu_a2b78dec_34794cuda3std6ranges3__45__cpo4swapE - _ZN39_INTERNAL_db4fe33c_4_k_cu_a2b78dec_34794cuda3std3__45__cpo4cendE)
_ZN39_INTERNAL_db4fe33c_4_k_cu_a2b78dec_34794cuda3std3__45__cpo4cendE:
	.zero		1
	.type		_ZN39_INTERNAL_db4fe33c_4_k_cu_a2b78dec_34794cuda3std6ranges3__45__cpo4swapE,@object
	.size		_ZN39_INTERNAL_db4fe33c_4_k_cu_a2b78dec_34794cuda3std6ranges3__45__cpo4swapE,(.L_10 - _ZN39_INTERNAL_db4fe33c_4_k_cu_a2b78dec_34794cuda3std6ranges3__45__cpo4swapE)
_ZN39_INTERNAL_db4fe33c_4_k_cu_a2b78dec_34794cuda3std6ranges3__45__cpo4swapE:
	.zero		1
.L_10:


//--------------------- .nv.constant0._ZN7cutlass13device_kernelINS_4conv6kernel13ConvUniversalINS1_16ConvProblemShapeILNS1_8OperatorE2ELi2EEENS1_10collective14CollectiveConvINS1_47MainloopSm100TmaUmmaWarpSpecializedImplicitGemmILS5_2ELi8ELi2ELi1ELi2EN4cute5tupleIJNSA_1CILi2EEENSC_ILi1EEESE_EEEEENSB_IJNSC_ILi128EEENSB_IJNSC_ILi64EEEEEESJ_EEENS_10tfloat32_tESL_NSA_8TiledMMAINSA_8MMA_AtomIJNSA_23SM100_MMA_TF32_2x1SM_SSISL_SL_fLi128ELi64ELNSA_4UMMA5MajorE1ELSQ_1ELNSP_7ScaleInE0ELSR_0EEEEEENSA_6LayoutINSB_IJSE_SE_SE_EEENSB_IJNSC_ILi0EEESW_SW_EEEEENSB_IJNSA_10UnderscoreESZ_SZ_EEEEENS7_6detail27Sm100ImplicitGemmTileTraitsINSA_18SM100_TMA_2SM_LOADENSA_14ComposedLayoutINSA_7SwizzleILi2ELi5ELi2EEENSA_18smem_ptr_flag_bitsILi32EEENSU_INSB_IJNSC_ILi32EEENSC_ILi4EEEEEENSB_IJSE_S1A_EEEEEEEvEENS13_INSA_25SM100_TMA_2SM_LOAD_IM2COLES1F_vEEEENS_8epilogue10collective18CollectiveEpilogueINS1K_23Sm100TmaWarpSpecializedILi3ELi2ELi16ELb1ELb0EEEJNSB_IJSI_SJ_SJ_EEENSB_IJNSU_ISI_SE_EENSU_INSB_IJNSC_ILi16EEESD_EEES1D_EEEEESL_NSB_IJlNSB_IJSE_llEEESW_EEESL_S1W_NS1K_6fusion15FusionCallbacksIS1O_NS1X_17LinearCombinationISL_fSL_fLNS_15FloatRoundStyleE2EEES1P_S1U_JEEENSA_5SM1004TMEM4LOAD26SM100_TMEM_LOAD_32dp32b16xENSA_13SM90_TMA_LOADENS15_INS16_ILi2ELi4ELi3EEES19_NSU_INSB_IJNSC_ILi8EEES1R_EEENSB_IJS1R_SE_EEEEEEENSA_39AutoVectorizingCopyWithAssumedAlignmentILi128EEENSA_14SM90_TMA_STOREES2D_S2F_S2F_EEEvvEEEEvNT_6ParamsE --------------------------
	.section	.nv.constant0._ZN7cutlass13device_kernelINS_4conv6kernel13ConvUniversalINS1_16ConvProblemShapeILNS1_8OperatorE2ELi2EEENS1_10collective14CollectiveConvINS1_47MainloopSm100TmaUmmaWarpSpecializedImplicitGemmILS5_2ELi8ELi2ELi1ELi2EN4cute5tupleIJNSA_1CILi2EEENSC_ILi1EEESE_EEEEENSB_IJNSC_ILi128EEENSB_IJNSC_ILi64EEEEEESJ_EEENS_10tfloat32_tESL_NSA_8TiledMMAINSA_8MMA_AtomIJNSA_23SM100_MMA_TF32_2x1SM_SSISL_SL_fLi128ELi64ELNSA_4UMMA5MajorE1ELSQ_1ELNSP_7ScaleInE0ELSR_0EEEEEENSA_6LayoutINSB_IJSE_SE_SE_EEENSB_IJNSC_ILi0EEESW_SW_EEEEENSB_IJNSA_10UnderscoreESZ_SZ_EEEEENS7_6detail27Sm100ImplicitGemmTileTraitsINSA_18SM100_TMA_2SM_LOADENSA_14ComposedLayoutINSA_7SwizzleILi2ELi5ELi2EEENSA_18smem_ptr_flag_bitsILi32EEENSU_INSB_IJNSC_ILi32EEENSC_ILi4EEEEEENSB_IJSE_S1A_EEEEEEEvEENS13_INSA_25SM100_TMA_2SM_LOAD_IM2COLES1F_vEEEENS_8epilogue10collective18CollectiveEpilogueINS1K_23Sm100TmaWarpSpecializedILi3ELi2ELi16ELb1ELb0EEEJNSB_IJSI_SJ_SJ_EEENSB_IJNSU_ISI_SE_EENSU_INSB_IJNSC_ILi16EEESD_EEES1D_EEEEESL_NSB_IJlNSB_IJSE_llEEESW_EEESL_S1W_NS1K_6fusion15FusionCallbacksIS1O_NS1X_17LinearCombinationISL_fSL_fLNS_15FloatRoundStyleE2EEES1P_S1U_JEEENSA_5SM1004TMEM4LOAD26SM100_TMEM_LOAD_32dp32b16xENSA_13SM90_TMA_LOADENS15_INS16_ILi2ELi4ELi3EEES19_NSU_INSB_IJNSC_ILi8EEES1R_EEENSB_IJS1R_SE_EEEEEEENSA_39AutoVectorizingCopyWithAssumedAlignmentILi128EEENSA_14SM90_TMA_STOREES2D_S2F_S2F_EEEvvEEEEvNT_6ParamsE,"a",@progbits
	.sectionflags	@""
	.align	4
.nv.constant0._ZN7cutlass13device_kernelINS_4conv6kernel13ConvUniversalINS1_16ConvProblemShapeILNS1_8OperatorE2ELi2EEENS1_10collective14CollectiveConvINS1_47MainloopSm100TmaUmmaWarpSpecializedImplicitGemmILS5_2ELi8ELi2ELi1ELi2EN4cute5tupleIJNSA_1CILi2EEENSC_ILi1EEESE_EEEEENSB_IJNSC_ILi128EEENSB_IJNSC_ILi64EEEEEESJ_EEENS_10tfloat32_tESL_NSA_8TiledMMAINSA_8MMA_AtomIJNSA_23SM100_MMA_TF32_2x1SM_SSISL_SL_fLi128ELi64ELNSA_4UMMA5MajorE1ELSQ_1ELNSP_7ScaleInE0ELSR_0EEEEEENSA_6LayoutINSB_IJSE_SE_SE_EEENSB_IJNSC_ILi0EEESW_SW_EEEEENSB_IJNSA_10UnderscoreESZ_SZ_EEEEENS7_6detail27Sm100ImplicitGemmTileTraitsINSA_18SM100_TMA_2SM_LOADENSA_14ComposedLayoutINSA_7SwizzleILi2ELi5ELi2EEENSA_18smem_ptr_flag_bitsILi32EEENSU_INSB_IJNSC_ILi32EEENSC_ILi4EEEEEENSB_IJSE_S1A_EEEEEEEvEENS13_INSA_25SM100_TMA_2SM_LOAD_IM2COLES1F_vEEEENS_8epilogue10collective18CollectiveEpilogueINS1K_23Sm100TmaWarpSpecializedILi3ELi2ELi16ELb1ELb0EEEJNSB_IJSI_SJ_SJ_EEENSB_IJNSU_ISI_SE_EENSU_INSB_IJNSC_ILi16EEESD_EEES1D_EEEEESL_NSB_IJlNSB_IJSE_llEEESW_EEESL_S1W_NS1K_6fusion15FusionCallbacksIS1O_NS1X_17LinearCombinationISL_fSL_fLNS_15FloatRoundStyleE2EEES1P_S1U_JEEENSA_5SM1004TMEM4LOAD26SM100_TMEM_LOAD_32dp32b16xENSA_13SM90_TMA_LOADENS15_INS16_ILi2ELi4ELi3EEES19_NSU_INSB_IJNSC_ILi8EEES1R_EEENSB_IJS1R_SE_EEEEEEENSA_39AutoVectorizingCopyWithAssumedAlignmentILi128EEENSA_14SM90_TMA_STOREES2D_S2F_S2F_EEEvvEEEEvNT_6ParamsE:
	.zero		2944


//--------------------- SYMBOLS --------------------------

	.type		.nv.reservedSmem.offset0,@object
	.size		.nv.reservedSmem.offset0,0x4
	.type		.nv.reservedSmem.cap,@object
	.size		.nv.reservedSmem.cap,0x4
	.type		__assertfail,@function
